def matmul_kernel(
    a_ptr,
    b_ptr,
    c_ptr,
    M,
    N,
    K,
    stride_am,
    stride_ak,
    stride_bk,
    stride_bn,
    stride_cm,
    stride_cn,
    BLOCK_M: tl.constexpr,
    BLOCK_N: tl.constexpr,
    BLOCK_K: tl.constexpr,
    GROUP_M: tl.constexpr,
):
    pid = tl.program_id(axis=0)
    num_pid_m = tl.cdiv(M, BLOCK_M)
    num_pid_n = tl.cdiv(N, BLOCK_N)
    num_pid_in_group = GROUP_M * num_pid_n
    group_id = pid // num_pid_in_group
    first_pid_m = group_id * GROUP_M
    group_size_m = min(num_pid_m - first_pid_m, GROUP_M)
    pid_m = first_pid_m + ((pid % num_pid_in_group) % group_size_m)
    pid_n = (pid % num_pid_in_group) // group_size_m

    offs_am = (pid_m * BLOCK_M + tl.arange(0, BLOCK_M)) % M
    offs_bn = (pid_n * BLOCK_N + tl.arange(0, BLOCK_N)) % N
    offs_k = tl.arange(0, BLOCK_K)
    a_ptrs = a_ptr + offs_am[:, None] * stride_am + offs_k[None, :] * stride_ak
    b_ptrs = b_ptr + offs_k[:, None] * stride_bk + offs_bn[None, :] * stride_bn

    acc = tl.zeros((BLOCK_M, BLOCK_N), dtype=tl.float32)
    for kk in range(0, tl.cdiv(K, BLOCK_K)):
        a = tl.load(a_ptrs, mask=offs_k[None, :] < K - kk * BLOCK_K, other=0.0)
        b = tl.load(b_ptrs, mask=offs_k[:, None] < K - kk * BLOCK_K, other=0.0)
        acc = tl.dot(a, b, acc)
        a_ptrs += BLOCK_K * stride_ak
        b_ptrs += BLOCK_K * stride_bk

    c = acc.to(c_ptr.dtype.element_ty)
    offs_cm = pid_m * BLOCK_M + tl.arange(0, BLOCK_M)
    offs_cn = pid_n * BLOCK_N + tl.arange(0, BLOCK_N)
    c_ptrs = c_ptr + offs_cm[:, None] * stride_cm + offs_cn[None, :] * stride_cn
    mask = (offs_cm[:, None] < M) & (offs_cn[None, :] < N)
    tl.store(c_ptrs, c, mask=mask)

# config = {"BLOCK_K": 32, "BLOCK_M": 16, "BLOCK_N": 512, "GROUP_M": 8, "arch": "sm_100", "dtype": "fp16", "num_ctas": 1, "num_stages": 2, "num_warps": 8}
# arch = sm_100


// ===== COMPILED SASS (sm_100a) =====

	.target	sm_100a

	.elftype	@"ET_EXEC"


//--------------------- .note.nv.tkinfo           --------------------------
	.section	.note.nv.tkinfo,"",@"SHT_NOTE"
	.sectionflags	@"SHF_NOTE_NV_TKINFO"
	.tkinfo
        /*0018*/ 	.word	0x00000081
        /*0030*/ 	.string	""
        /*0030*/ 	.string	"ptxas-blackwell"
        /*0030*/ 	.string	"Cuda compilation tools, release 12.9, V12.9.86"
        /*0030*/ 	.string	"Build cuda_12.9.r12.9/compiler.36037853_0"
        /*0030*/ 	.string	"-v  -suppress-debug-info  -lineinfo  -arch sm_100a "



//--------------------- .note.nv.cuver            --------------------------
	.section	.note.nv.cuver,"",@"SHT_NOTE"
	.sectionflags	@"SHF_NOTE_NV_CUVER"
        /*0018*/ 	.short	0x0001
        /*001a*/ 	.short	0x0064
        /*001c*/ 	.short	0x0001
        /*001e*/ 	.short	0x0000
        /*0020*/ 	.short	0x0001
        /*0022*/ 	.short	0x0000


//--------------------- .nv.info                  --------------------------
	.section	.nv.info,"",@"SHT_CUDA_INFO"
	.align	4


	//----- nvinfo : EIATTR_REGCOUNT
	.align		4
        /*0000*/ 	.byte	0x04, 0x2f
        /*0002*/ 	.short	(.L_1 - .L_0)
	.align		4
.L_0:
        /*0004*/ 	.word	index@(matmul_kernel)
        /*0008*/ 	.word	0x000000fc


	//----- nvinfo : EIATTR_FRAME_SIZE
	.align		4
.L_1:
        /*000c*/ 	.byte	0x04, 0x11
        /*000e*/ 	.short	(.L_3 - .L_2)
	.align		4
.L_2:
        /*0010*/ 	.word	index@(matmul_kernel)
        /*0014*/ 	.word	0x00000000


	//----- nvinfo : EIATTR_MIN_STACK_SIZE
	.align		4
.L_3:
        /*0018*/ 	.byte	0x04, 0x12
        /*001a*/ 	.short	(.L_5 - .L_4)
	.align		4
.L_4:
        /*001c*/ 	.word	index@(matmul_kernel)
        /*0020*/ 	.word	0x00000000
.L_5:


//--------------------- .nv.info.matmul_kernel    --------------------------
	.section	.nv.info.matmul_kernel,"",@"SHT_CUDA_INFO"
	.sectionflags	@""
	.align	4


	//----- nvinfo : EIATTR_CUDA_API_VERSION
	.align		4
        /*0000*/ 	.byte	0x04, 0x37
        /*0002*/ 	.short	(.L_7 - .L_6)
.L_6:
        /*0004*/ 	.word	0x00000081


	//----- nvinfo : EIATTR_KPARAM_INFO
	.align		4
.L_7:
        /*0008*/ 	.byte	0x04, 0x17
        /*000a*/ 	.short	(.L_9 - .L_8)
.L_8:
        /*000c*/ 	.word	0x00000000
        /*0010*/ 	.short	0x000d
        /*0012*/ 	.short	0x0048
        /*0014*/ 	.byte	0x00, 0xf4, 0x21, 0x00


	//----- nvinfo : EIATTR_KPARAM_INFO
	.align		4
.L_9:
        /*0018*/ 	.byte	0x04, 0x17
        /*001a*/ 	.short	(.L_11 - .L_10)
.L_10:
        /*001c*/ 	.word	0x00000000
        /*0020*/ 	.short	0x000c
        /*0022*/ 	.short	0x0040
        /*0024*/ 	.byte	0x00, 0xf4, 0x21, 0x00


	//----- nvinfo : EIATTR_KPARAM_INFO
	.align		4
.L_11:
        /*0028*/ 	.byte	0x04, 0x17
        /*002a*/ 	.short	(.L_13 - .L_12)
.L_12:
        /*002c*/ 	.word	0x00000000
        /*0030*/ 	.short	0x000b
        /*0032*/ 	.short	0x0038
        /*0034*/ 	.byte	0x00, 0xf0, 0x11, 0x00


	//----- nvinfo : EIATTR_KPARAM_INFO
	.align		4
.L_13:
        /*0038*/ 	.byte	0x04, 0x17
        /*003a*/ 	.short	(.L_15 - .L_14)
.L_14:
        /*003c*/ 	.word	0x00000000
        /*0040*/ 	.short	0x000a
        /*0042*/ 	.short	0x0034
        /*0044*/ 	.byte	0x00, 0xf0, 0x11, 0x00


	//----- nvinfo : EIATTR_KPARAM_INFO
	.align		4
.L_15:
        /*0048*/ 	.byte	0x04, 0x17
        /*004a*/ 	.short	(.L_17 - .L_16)
.L_16:
        /*004c*/ 	.word	0x00000000
        /*0050*/ 	.short	0x0009
        /*0052*/ 	.short	0x0030
        /*0054*/ 	.byte	0x00, 0xf0, 0x11, 0x00


	//----- nvinfo : EIATTR_KPARAM_INFO
	.align		4
.L_17:
        /*0058*/ 	.byte	0x04, 0x17
        /*005a*/ 	.short	(.L_19 - .L_18)
.L_18:
        /*005c*/ 	.word	0x00000000
        /*0060*/ 	.short	0x0008
        /*0062*/ 	.short	0x002c
        /*0064*/ 	.byte	0x00, 0xf0, 0x11, 0x00


	//----- nvinfo : EIATTR_KPARAM_INFO
	.align		4
.L_19:
        /*0068*/ 	.byte	0x04, 0x17
        /*006a*/ 	.short	(.L_21 - .L_20)
.L_20:
        /*006c*/ 	.word	0x00000000
        /*0070*/ 	.short	0x0007
        /*0072*/ 	.short	0x0028
        /*0074*/ 	.byte	0x00, 0xf0, 0x11, 0x00


	//----- nvinfo : EIATTR_KPARAM_INFO
	.align		4
.L_21:
        /*0078*/ 	.byte	0x04, 0x17
        /*007a*/ 	.short	(.L_23 - .L_22)
.L_22:
        /*007c*/ 	.word	0x00000000
        /*0080*/ 	.short	0x0006
        /*0082*/ 	.short	0x0024
        /*0084*/ 	.byte	0x00, 0xf0, 0x11, 0x00


	//----- nvinfo : EIATTR_KPARAM_INFO
	.align		4
.L_23:
        /*0088*/ 	.byte	0x04, 0x17
        /*008a*/ 	.short	(.L_25 - .L_24)
.L_24:
        /*008c*/ 	.word	0x00000000
        /*0090*/ 	.short	0x0005
        /*0092*/ 	.short	0x0020
        /*0094*/ 	.byte	0x00, 0xf0, 0x11, 0x00


	//----- nvinfo : EIATTR_KPARAM_INFO
	.align		4
.L_25:
        /*0098*/ 	.byte	0x04, 0x17
        /*009a*/ 	.short	(.L_27 - .L_26)
.L_26:
        /*009c*/ 	.word	0x00000000
        /*00a0*/ 	.short	0x0004
        /*00a2*/ 	.short	0x001c
        /*00a4*/ 	.byte	0x00, 0xf0, 0x11, 0x00


	//----- nvinfo : EIATTR_KPARAM_INFO
	.align		4
.L_27:
        /*00a8*/ 	.byte	0x04, 0x17
        /*00aa*/ 	.short	(.L_29 - .L_28)
.L_28:
        /*00ac*/ 	.word	0x00000000
        /*00b0*/ 	.short	0x0003
        /*00b2*/ 	.short	0x0018
        /*00b4*/ 	.byte	0x00, 0xf0, 0x11, 0x00


	//----- nvinfo : EIATTR_KPARAM_INFO
	.align		4
.L_29:
        /*00b8*/ 	.byte	0x04, 0x17
        /*00ba*/ 	.short	(.L_31 - .L_30)
.L_30:
        /*00bc*/ 	.word	0x00000000
        /*00c0*/ 	.short	0x0002
        /*00c2*/ 	.short	0x0010
        /*00c4*/ 	.byte	0x00, 0xf4, 0x21, 0x00


	//----- nvinfo : EIATTR_KPARAM_INFO
	.align		4
.L_31:
        /*00c8*/ 	.byte	0x04, 0x17
        /*00ca*/ 	.short	(.L_33 - .L_32)
.L_32:
        /*00cc*/ 	.word	0x00000000
        /*00d0*/ 	.short	0x0001
        /*00d2*/ 	.short	0x0008
        /*00d4*/ 	.byte	0x00, 0xf4, 0x21, 0x00


	//----- nvinfo : EIATTR_KPARAM_INFO
	.align		4
.L_33:
        /*00d8*/ 	.byte	0x04, 0x17
        /*00da*/ 	.short	(.L_35 - .L_34)
.L_34:
        /*00dc*/ 	.word	0x00000000
        /*00e0*/ 	.short	0x0000
        /*00e2*/ 	.short	0x0000
        /*00e4*/ 	.byte	0x00, 0xf4, 0x21, 0x00


	//----- nvinfo : EIATTR_SPARSE_MMA_MASK
	.align		4
.L_35:
        /*00e8*/ 	.byte	0x03, 0x50
        /*00ea*/ 	.short	0x0000


	//----- nvinfo : EIATTR_MAXREG_COUNT
	.align		4
        /*00ec*/ 	.byte	0x03, 0x1b
        /*00ee*/ 	.short	0x00ff


	//----- nvinfo : EIATTR_NUM_BARRIERS
	.align		4
        /*00f0*/ 	.byte	0x02, 0x4c
        /*00f2*/ 	.byte	0x01
	.zero		1


	//----- nvinfo : EIATTR_VRC_CTA_INIT_COUNT
	.align		4
        /*00f4*/ 	.byte	0x02, 0x4a
	.zero		1
	.zero		1


	//----- nvinfo : EIATTR_EXIT_INSTR_OFFSETS
	.align		4
        /*00f8*/ 	.byte	0x04, 0x1c
        /*00fa*/ 	.short	(.L_37 - .L_36)


	//   ....[0]....
.L_36:
        /*00fc*/ 	.word	0x00008420


	//   ....[1]....
        /*0100*/ 	.word	0x00008450


	//----- nvinfo : EIATTR_REQNTID
	.align		4
.L_37:
        /*0104*/ 	.byte	0x04, 0x10
        /*0106*/ 	.short	(.L_39 - .L_38)
.L_38:
        /*0108*/ 	.word	0x00000100
        /*010c*/ 	.word	0x00000001
        /*0110*/ 	.word	0x00000001


	//----- nvinfo : EIATTR_CBANK_PARAM_SIZE
	.align		4
.L_39:
        /*0114*/ 	.byte	0x03, 0x19
        /*0116*/ 	.short	0x0050


	//----- nvinfo : EIATTR_PARAM_CBANK
	.align		4
        /*0118*/ 	.byte	0x04, 0x0a
        /*011a*/ 	.short	(.L_41 - .L_40)
	.align		4
.L_40:
        /*011c*/ 	.word	index@(.nv.constant0.matmul_kernel)
        /*0120*/ 	.short	0x0380
        /*0122*/ 	.short	0x0050


	//----- nvinfo : EIATTR_SW_WAR
	.align		4
.L_41:
        /*0124*/ 	.byte	0x04, 0x36
        /*0126*/ 	.short	(.L_43 - .L_42)
.L_42:
        /*0128*/ 	.word	0x00000008
.L_43:


//--------------------- .nv.compat                --------------------------
	.section	.nv.compat,"",@"SHT_CUDA_COMPAT_INFO"
	.align	4
        /*0000*/ 	.byte	0x02, 0x02, 0x01, 0x00, 0x02, 0x05, 0x05, 0x00, 0x02, 0x03, 0x00, 0x00, 0x02, 0x06, 0x01, 0x00


//--------------------- .nv.callgraph             --------------------------
	.section	.nv.callgraph,"",@"SHT_CUDA_CALLGRAPH"
	.align	4
	.sectionentsize	8
	.align		4
        /*0000*/ 	.word	0x00000000
	.align		4
        /*0004*/ 	.word	0xffffffff
	.align		4
        /*0008*/ 	.word	0x00000000
	.align		4
        /*000c*/ 	.word	0xfffffffe
	.align		4
        /*0010*/ 	.word	0x00000000
	.align		4
        /*0014*/ 	.word	0xfffffffd
	.align		4
        /*0018*/ 	.word	0x00000000
	.align		4
        /*001c*/ 	.word	0xfffffffc


//--------------------- .text.matmul_kernel       --------------------------
	.section	.text.matmul_kernel,"ax",@progbits
	.align	128
        .global         matmul_kernel
        .type           matmul_kernel,@function
        .size           matmul_kernel,(.L_x_4 - matmul_kernel)
        .other          matmul_kernel,@"STO_CUDA_ENTRY STV_DEFAULT"
matmul_kernel:
.text.matmul_kernel:
[----:B------:R-:W0:Y:S08]  /*0000*/  LDC R1, c[0x0][0x37c] ;  /* 0x0000df00ff017b82 */ /* 0x000e300000000800 */
[----:B------:R-:W1:Y:S01]  /*0010*/  LDC.64 R42, c[0x0][0x398] ;  /* 0x0000e600ff2a7b82 */ /* 0x000e620000000a00 */
[----:B------:R-:W2:Y:S01]  /*0020*/  S2R R5, SR_CTAID.X ;  /* 0x0000000000057919 */ /* 0x000ea20000002500 */
[----:B------:R-:W3:Y:S01]  /*0030*/  LDCU UR4, c[0x0][0x3a0] ;  /* 0x00007400ff0477ac */ /* 0x000ee20008000800 */
[----:B------:R-:W4:Y:S01]  /*0040*/  S2R R46, SR_TID.X ;  /* 0x00000000002e7919 */ /* 0x000f220000002100 */
[----:B------:R-:W0:Y:S01]  /*0050*/  LDCU.64 UR8, c[0x0][0x358] ;  /* 0x00006b00ff0877ac */ /* 0x000e220008000a00 */
[----:B------:R-:W0:Y:S01]  /*0060*/  LDCU UR7, c[0x0][0x3a0] ;  /* 0x00007400ff0777ac */ /* 0x000e220008000800 */
[----:B---3--:R-:W-:Y:S01]  /*0070*/  UIADD3 UR4, UPT, UPT, UR4, 0x1f, URZ ;  /* 0x0000001f04047890 */ /* 0x008fe2000fffe0ff */
[----:B-1----:R-:W-:-:S03]  /*0080*/  VIADD R0, R43, 0x1ff ;  /* 0x000001ff2b007836 */ /* 0x002fc60000000000 */
[----:B------:R-:W-:Y:S02]  /*0090*/  UISETP.GT.AND UP0, UPT, UR4, 0x1f, UPT ;  /* 0x0000001f0400788c */ /* 0x000fe4000bf04270 */
[----:B------:R-:W-:-:S04]  /*00a0*/  SHF.R.S32.HI R3, RZ, 0x1f, R0 ;  /* 0x0000001fff037819 */ /* 0x000fc80000011400 */
[----:B------:R-:W-:Y:S02]  /*00b0*/  LEA.HI R3, R3, R0, RZ, 0x9 ;  /* 0x0000000003037211 */ /* 0x000fe400078f48ff */
[----:B--2---:R-:W-:Y:S02]  /*00c0*/  IABS R8, R5 ;  /* 0x0000000500087213 */ /* 0x004fe40000000000 */
[----:B------:R-:W-:Y:S02]  /*00d0*/  SHF.R.S32.HI R3, RZ, 0x9, R3 ;  /* 0x00000009ff037819 */ /* 0x000fe40000011403 */
[C---:B----4-:R-:W-:Y:S02]  /*00e0*/  LOP3.LUT R47, R46.reuse, 0xe0, RZ, 0xc0, !PT ;  /* 0x000000e02e2f7812 */ /* 0x050fe400078ec0ff */
[----:B------:R-:W-:Y:S01]  /*00f0*/  LOP3.LUT R44, R46, 0x1f, RZ, 0xc0, !PT ;  /* 0x0000001f2e2c7812 */ /* 0x000fe200078ec0ff */
[----:B------:R-:W-:-:S05]  /*0100*/  IMAD.SHL.U32 R4, R3, 0x8, RZ ;  /* 0x0000000803047824 */ /* 0x000fca00078e00ff */
[-C--:B------:R-:W-:Y:S02]  /*0110*/  IABS R7, R4.reuse ;  /* 0x0000000400077213 */ /* 0x080fe40000000000 */
[----:B------:R-:W-:Y:S02]  /*0120*/  IABS R10, R4 ;  /* 0x00000004000a7213 */ /* 0x000fe40000000000 */
[----:B------:R-:W1:Y:S08]  /*0130*/  I2F.RP R0, R7 ;  /* 0x0000000700007306 */ /* 0x000e700000209400 */
[----:B-1----:R-:W1:Y:S02]  /*0140*/  MUFU.RCP R0, R0 ;  /* 0x0000000000007308 */ /* 0x002e640000001000 */
[----:B-1----:R-:W-:-:S02]  /*0150*/  VIADD R2, R0, 0xffffffe ;  /* 0x0ffffffe00027836 */ /* 0x002fc40000000000 */
[----:B------:R-:W-:-:S04]  /*0160*/  IMAD.MOV R0, RZ, RZ, -R10 ;  /* 0x000000ffff007224 */ /* 0x000fc800078e0a0a */
[----:B------:R1:W2:Y:S02]  /*0170*/  F2I.FTZ.U32.TRUNC.NTZ R3, R2 ;  /* 0x0000000200037305 */ /* 0x0002a4000021f000 */
[----:B-1----:R-:W-:Y:S02]  /*0180*/  IMAD.MOV.U32 R2, RZ, RZ, RZ ;  /* 0x000000ffff027224 */ /* 0x002fe400078e00ff */
[----:B--2---:R-:W-:-:S04]  /*0190*/  IMAD.MOV R6, RZ, RZ, -R3 ;  /* 0x000000ffff067224 */ /* 0x004fc800078e0a03 */
[----:B------:R-:W-:Y:S02]  /*01a0*/  IMAD R9, R6, R7, RZ ;  /* 0x0000000706097224 */ /* 0x000fe400078e02ff */
[----:B------:R-:W-:Y:S02]  /*01b0*/  IMAD.MOV.U32 R6, RZ, RZ, R8 ;  /* 0x000000ffff067224 */ /* 0x000fe400078e0008 */
[----:B------:R-:W-:-:S06]  /*01c0*/  IMAD.HI.U32 R3, R3, R9, R2 ;  /* 0x0000000903037227 */ /* 0x000fcc00078e0002 */
[----:B------:R-:W-:-:S04]  /*01d0*/  IMAD.HI.U32 R3, R3, R6, RZ ;  /* 0x0000000603037227 */ /* 0x000fc800078e00ff */
[----:B------:R-:W-:-:S05]  /*01e0*/  IMAD R0, R3, R0, R6 ;  /* 0x0000000003007224 */ /* 0x000fca00078e0206 */
[----:B------:R-:W-:-:S13]  /*01f0*/  ISETP.GT.U32.AND P1, PT, R7, R0, PT ;  /* 0x000000000700720c */ /* 0x000fda0003f24070 */
[----:B------:R-:W-:Y:S01]  /*0200*/  @!P1 IMAD.IADD R0, R0, 0x1, -R7 ;  /* 0x0000000100009824 */ /* 0x000fe200078e0a07 */
[----:B------:R-:W-:Y:S02]  /*0210*/  @!P1 IADD3 R3, PT, PT, R3, 0x1, RZ ;  /* 0x0000000103039810 */ /* 0x000fe40007ffe0ff */
[----:B------:R-:W-:Y:S02]  /*0220*/  ISETP.NE.AND P1, PT, R4, RZ, PT ;  /* 0x000000ff0400720c */ /* 0x000fe40003f25270 */
[----:B------:R-:W-:Y:S02]  /*0230*/  ISETP.GE.U32.AND P0, PT, R0, R7, PT ;  /* 0x000000070000720c */ /* 0x000fe40003f06070 */
[----:B------:R-:W-:-:S04]  /*0240*/  LOP3.LUT R0, R5, R4, RZ, 0x3c, !PT ;  /* 0x0000000405007212 */ /* 0x000fc800078e3cff */
[----:B------:R-:W-:Y:S01]  /*0250*/  ISETP.GE.AND P2, PT, R0, RZ, PT ;  /* 0x000000ff0000720c */ /* 0x000fe20003f46270 */
[----:B------:R-:W-:-:S06]  /*0260*/  VIADD R0, R42, 0xf ;  /* 0x0000000f2a007836 */ /* 0x000fcc0000000000 */
[----:B------:R-:W-:-:S04]  /*0270*/  @P0 VIADD R3, R3, 0x1 ;  /* 0x0000000103030836 */ /* 0x000fc80000000000 */
[----:B------:R-:W-:Y:S01]  /*0280*/  IMAD.MOV.U32 R2, RZ, RZ, R3 ;  /* 0x000000ffff027224 */ /* 0x000fe200078e0003 */
[----:B------:R-:W-:-:S03]  /*0290*/  SHF.R.S32.HI R3, RZ, 0x1f, R0 ;  /* 0x0000001fff037819 */ /* 0x000fc60000011400 */
[----:B------:R-:W-:Y:S01]  /*02a0*/  @!P2 IMAD.MOV R2, RZ, RZ, -R2 ;  /* 0x000000ffff02a224 */ /* 0x000fe200078e0a02 */
[----:B------:R-:W-:Y:S02]  /*02b0*/  @!P1 LOP3.LUT R2, RZ, R4, RZ, 0x33, !PT ;  /* 0x00000004ff029212 */ /* 0x000fe400078e33ff */
[----:B------:R-:W-:-:S03]  /*02c0*/  LEA.HI R3, R3, R0, RZ, 0x4 ;  /* 0x0000000003037211 */ /* 0x000fc600078f20ff */
[----:B------:R-:W-:Y:S02]  /*02d0*/  IMAD.SHL.U32 R6, R2, 0x8, RZ ;  /* 0x0000000802067824 */ /* 0x000fe400078e00ff */
[----:B------:R-:W-:-:S03]  /*02e0*/  IMAD.MOV R2, RZ, RZ, -R2 ;  /* 0x000000ffff027224 */ /* 0x000fc600078e0a02 */
[----:B------:R-:W-:Y:S01]  /*02f0*/  LEA.HI.SX32 R3, R3, -R6, 0x1c ;  /* 0x8000000603037211 */ /* 0x000fe200078fe2ff */
[----:B------:R-:W-:-:S03]  /*0300*/  IMAD R4, R4, R2, R5 ;  /* 0x0000000204047224 */ /* 0x000fc600078e0205 */
[----:B------:R-:W-:Y:S02]  /*0310*/  VIMNMX R11, PT, PT, R3, 0x8, PT ;  /* 0x00000008030b7848 */ /* 0x000fe40003fe0100 */
[----:B------:R-:W-:Y:S02]  /*0320*/  IABS R9, R4 ;  /* 0x0000000400097213 */ /* 0x000fe40000000000 */
[----:B------:R-:W-:-:S04]  /*0330*/  IABS R7, R11 ;  /* 0x0000000b00077213 */ /* 0x000fc80000000000 */
[----:B------:R-:W1:Y:S08]  /*0340*/  I2F.RP R0, R7 ;  /* 0x0000000700007306 */ /* 0x000e700000209400 */
[----:B-1----:R-:W1:Y:S02]  /*0350*/  MUFU.RCP R0, R0 ;  /* 0x0000000000007308 */ /* 0x002e640000001000 */
[----:B-1----:R-:W-:-:S06]  /*0360*/  VIADD R3, R0, 0xffffffe ;  /* 0x0ffffffe00037836 */ /* 0x002fcc0000000000 */
[----:B------:R-:W1:Y:S02]  /*0370*/  F2I.FTZ.U32.TRUNC.NTZ R3, R3 ;  /* 0x0000000300037305 */ /* 0x000e64000021f000 */
[----:B-1----:R-:W-:-:S05]  /*0380*/  IMAD.MOV R8, RZ, RZ, -R3 ;  /* 0x000000ffff087224 */ /* 0x002fca00078e0a03 */
[----:B------:R-:W-:Y:S02]  /*0390*/  MOV R2, R8 ;  /* 0x0000000800027202 */ /* 0x000fe40000000f00 */
[----:B------:R-:W-:-:S03]  /*03a0*/  IABS R8, R11 ;  /* 0x0000000b00087213 */ /* 0x000fc60000000000 */
[----:B------:R-:W-:Y:S02]  /*03b0*/  IMAD R5, R2, R7, RZ ;  /* 0x0000000702057224 */ /* 0x000fe400078e02ff */
[----:B------:R-:W-:Y:S02]  /*03c0*/  IMAD.MOV.U32 R2, RZ, RZ, RZ ;  /* 0x000000ffff027224 */ /* 0x000fe400078e00ff */
[----:B------:R-:W-:Y:S02]  /*03d0*/  IMAD.MOV R0, RZ, RZ, -R8 ;  /* 0x000000ffff007224 */ /* 0x000fe400078e0a08 */
[----:B------:R-:W-:Y:S01]  /*03e0*/  IMAD.HI.U32 R2, R3, R5, R2 ;  /* 0x0000000503027227 */ /* 0x000fe200078e0002 */
[----:B------:R-:W-:-:S05]  /*03f0*/  LOP3.LUT R3, R46, 0xf, RZ, 0xc0, !PT ;  /* 0x0000000f2e037812 */ /* 0x000fca00078ec0ff */
[----:B------:R-:W-:-:S04]  /*0400*/  IMAD.HI.U32 R2, R2, R9, RZ ;  /* 0x0000000902027227 */ /* 0x000fc800078e00ff */
[----:B------:R-:W-:-:S05]  /*0410*/  IMAD R0, R2, R0, R9 ;  /* 0x0000000002007224 */ /* 0x000fca00078e0209 */
[----:B------:R-:W-:-:S13]  /*0420*/  ISETP.GT.U32.AND P1, PT, R7, R0, PT ;  /* 0x000000000700720c */ /* 0x000fda0003f24070 */
[----:B------:R-:W-:Y:S02]  /*0430*/  @!P1 IMAD.IADD R0, R0, 0x1, -R7 ;  /* 0x0000000100009824 */ /* 0x000fe400078e0a07 */
[----:B------:R-:W-:Y:S01]  /*0440*/  @!P1 VIADD R2, R2, 0x1 ;  /* 0x0000000102029836 */ /* 0x000fe20000000000 */
[----:B------:R-:W-:Y:S02]  /*0450*/  ISETP.NE.AND P1, PT, R11, RZ, PT ;  /* 0x000000ff0b00720c */ /* 0x000fe40003f25270 */
[----:B------:R-:W-:Y:S02]  /*0460*/  ISETP.GE.U32.AND P0, PT, R0, R7, PT ;  /* 0x000000070000720c */ /* 0x000fe40003f06070 */
[----:B------:R-:W-:Y:S02]  /*0470*/  LOP3.LUT R0, R4, R11, RZ, 0x3c, !PT ;  /* 0x0000000b04007212 */ /* 0x000fe400078e3cff */
[----:B------:R-:W-:Y:S02]  /*0480*/  SHF.R.U32.HI R7, RZ, 0x4, R46 ;  /* 0x00000004ff077819 */ /* 0x000fe4000001162e */
[----:B------:R-:W-:-:S02]  /*0490*/  ISETP.GE.AND P2, PT, R0, RZ, PT ;  /* 0x000000ff0000720c */ /* 0x000fc40003f46270 */
[----:B------:R-:W-:-:S04]  /*04a0*/  SGXT.U32 R7, R7, 0x4 ;  /* 0x000000040707781a */ /* 0x000fc80000000000 */
[----:B------:R-:W-:Y:S01]  /*04b0*/  LOP3.LUT R5, R7, 0x10, RZ, 0xfc, !PT ;  /* 0x0000001007057812 */ /* 0x000fe200078efcff */
[----:B------:R-:W-:-:S06]  /*04c0*/  @P0 VIADD R2, R2, 0x1 ;  /* 0x0000000102020836 */ /* 0x000fcc0000000000 */
[----:B------:R-:W-:Y:S01]  /*04d0*/  @!P2 IMAD.MOV R2, RZ, RZ, -R2 ;  /* 0x000000ffff02a224 */ /* 0x000fe200078e0a02 */
[----:B------:R-:W-:-:S05]  /*04e0*/  @!P1 LOP3.LUT R2, RZ, R11, RZ, 0x33, !PT ;  /* 0x0000000bff029212 */ /* 0x000fca00078e33ff */
[----:B------:R-:W-:Y:S02]  /*04f0*/  IMAD.MOV R0, RZ, RZ, -R2 ;  /* 0x000000ffff007224 */ /* 0x000fe400078e0a02 */
[----:B------:R-:W-:Y:S02]  /*0500*/  IMAD.SHL.U32 R2, R2, 0x200, RZ ;  /* 0x0000020002027824 */ /* 0x000fe400078e00ff */
[----:B------:R-:W-:-:S04]  /*0510*/  IMAD R0, R11, R0, R4 ;  /* 0x000000000b007224 */ /* 0x000fc800078e0204 */
[----:B------:R-:W-:-:S05]  /*0520*/  IMAD.IADD R0, R6, 0x1, R0 ;  /* 0x0000000106007824 */ /* 0x000fca00078e0200 */
[----:B------:R-:W-:Y:S01]  /*0530*/  LEA R3, R0, R3, 0x4 ;  /* 0x0000000300037211 */ /* 0x000fe200078e20ff */
[----:B0-----:R-:W-:Y:S06]  /*0540*/  BRA.U UP0, `(.L_x_0) ;  /* 0x0000000100307547 */ /* 0x001fec000b800000 */
[----:B------:R-:W-:Y:S01]  /*0550*/  IMAD.SHL.U32 R46, R46, 0x20, RZ ;  /* 0x000000202e2e7824 */ /* 0x000fe200078e00ff */
[----:B------:R-:W-:Y:S01]  /*0560*/  CS2R R104, SRZ ;  /* 0x0000000000687805 */ /* 0x000fe2000001ff00 */
[----:B------:R-:W-:Y:S01]  /*0570*/  IMAD.SHL.U32 R206, R47, 0x10, RZ ;  /* 0x000000102fce7824 */ /* 0x000fe200078e00ff */
[----:B------:R-:W-:Y:S02]  /*0580*/  CS2R R106, SRZ ;  /* 0x00000000006a7805 */ /* 0x000fe4000001ff00 */
[----:B------:R-:W-:Y:S02]  /*0590*/  CS2R R12, SRZ ;  /* 0x00000000000c7805 */ /* 0x000fe4000001ff00 */
[----:B------:R-:W-:Y:S02]  /*05a0*/  CS2R R14, SRZ ;  /* 0x00000000000e7805 */ /* 0x000fe4000001ff00 */
[----:B------:R-:W-:Y:S02]  /*05b0*/  CS2R R8, SRZ ;  /* 0x0000000000087805 */ /* 0x000fe4000001ff00 */
[----:B------:R-:W-:-:S02]  /*05c0*/  CS2R R10, SRZ ;  /* 0x00000000000a7805 */ /* 0x000fc4000001ff00 */
[----:B------:R-:W-:Y:S02]  /*05d0*/  CS2R R4, SRZ ;  /* 0x0000000000047805 */ /* 0x000fe4000001ff00 */
[----:B------:R-:W-:Y:S02]  /*05e0*/  CS2R R6, SRZ ;  /* 0x0000000000067805 */ /* 0x000fe4000001ff00 */
[----:B------:R-:W-:Y:S01]  /*05f0*/  LOP3.LUT R211, R46, 0x60, RZ, 0xc0, !PT ;  /* 0x000000602ed37812 */ /* 0x000fe200078ec0ff */
[----:B------:R-:W-:Y:S06]  /*0600*/  BRA `(.L_x_1) ;  /* 0x0000006c00b87947 */ /* 0x000fec0003800000 */
.L_x_0:
[----:B------:R-:W-:Y:S01]  /*0610*/  IABS R12, R42 ;  /* 0x0000002a000c7213 */ /* 0x000fe20000000000 */
[----:B------:R-:W0:Y:S01]  /*0620*/  LDC R212, c[0x0][0x3a8] ;  /* 0x0000ea00ffd47b82 */ /* 0x000e220000000800 */
[----:B------:R-:W-:Y:S01]  /*0630*/  IABS R0, R43 ;  /* 0x0000002b00007213 */ /* 0x000fe20000000000 */
[----:B------:R-:W1:Y:S01]  /*0640*/  LDCU UR6, c[0x0][0x3a4] ;  /* 0x00007480ff0677ac */ /* 0x000e620008000800 */
[----:B------:R-:W2:Y:S01]  /*0650*/  I2F.RP R6, R12 ;  /* 0x0000000c00067306 */ /* 0x000ea20000209400 */
[----:B------:R-:W-:Y:S01]  /*0660*/  IABS R45, R3 ;  /* 0x00000003002d7213 */ /* 0x000fe20000000000 */
[----:B------:R-:W-:Y:S01]  /*0670*/  IMAD.SHL.U32 R46, R46, 0x20, RZ ;  /* 0x000000202e2e7824 */ /* 0x000fe200078e00ff */
[----:B------:R-:W-:Y:S01]  /*0680*/  USHF.R.S32.HI UR5, URZ, 0x1f, UR4 ;  /* 0x0000001fff057899 */ /* 0x000fe20008011404 */
[----:B------:R-:W-:Y:S01]  /*0690*/  IMAD.SHL.U32 R206, R47, 0x10, RZ ;  /* 0x000000102fce7824 */ /* 0x000fe200078e00ff */
[----:B------:R-:W-:Y:S02]  /*06a0*/  CS2R R108, SRZ ;  /* 0x00000000006c7805 */ /* 0x000fe4000001ff00 */
[----:B------:R-:W-:Y:S01]  /*06b0*/  CS2R R110, SRZ ;  /* 0x00000000006e7805 */ /* 0x000fe2000001ff00 */
[----:B------:R-:W-:Y:S01]  /*06c0*/  ULEA.HI UR5, UR5, UR4, URZ, 0x5 ;  /* 0x0000000405057291 */ /* 0x000fe2000f8f28ff */
[----:B------:R-:W3:Y:S01]  /*06d0*/  I2F.RP R4, R0 ;  /* 0x0000000000047306 */ /* 0x000ee20000209400 */
[----:B------:R-:W-:-:S02]  /*06e0*/  CS2R R106, SRZ ;  /* 0x00000000006a7805 */ /* 0x000fc4000001ff00 */
[----:B------:R-:W-:Y:S01]  /*06f0*/  LOP3.LUT R211, R46, 0x60, RZ, 0xc0, !PT ;  /* 0x000000602ed37812 */ /* 0x000fe200078ec0ff */
[----:B------:R-:W-:-:S04]  /*0700*/  USHF.R.S32.HI UR5, URZ, 0x5, UR5 ;  /* 0x00000005ff057899 */ /* 0x000fc80008011405 */
[----:B--2---:R-:W2:Y:S01]  /*0710*/  MUFU.RCP R6, R6 ;  /* 0x0000000600067308 */ /* 0x004ea20000001000 */
[-C--:B0-----:R-:W-:Y:S02]  /*0720*/  IMAD R215, R7, R212.reuse, RZ ;  /* 0x000000d407d77224 */ /* 0x081fe400078e02ff */
[----:B------:R-:W-:-:S05]  /*0730*/  IMAD R203, R5, R212, RZ ;  /* 0x000000d405cb7224 */ /* 0x000fca00078e02ff */
[----:B---3--:R-:W0:Y:S01]  /*0740*/  MUFU.RCP R4, R4 ;  /* 0x0000000400047308 */ /* 0x008e220000001000 */
[----:B------:R-:W-:Y:S02]  /*0750*/  IMAD.SHL.U32 R212, R212, 0x20, RZ ;  /* 0x00000020d4d47824 */ /* 0x000fe400078e00ff */
[----:B--2---:R-:W-:-:S05]  /*0760*/  VIADD R10, R6, 0xffffffe ;  /* 0x0ffffffe060a7836 */ /* 0x004fca0000000000 */
[----:B------:R2:W3:Y:S01]  /*0770*/  F2I.FTZ.U32.TRUNC.NTZ R11, R10 ;  /* 0x0000000a000b7305 */ /* 0x0004e2000021f000 */
[----:B0-----:R-:W-:Y:S01]  /*0780*/  VIADD R8, R4, 0xffffffe ;  /* 0x0ffffffe04087836 */ /* 0x001fe20000000000 */
[----:B------:R-:W-:-:S06]  /*0790*/  LEA.HI R4, R47, R2, RZ, 0x1b ;  /* 0x000000022f047211 */ /* 0x000fcc00078fd8ff */
[----:B------:R0:W4:Y:S01]  /*07a0*/  F2I.FTZ.U32.TRUNC.NTZ R9, R8 ;  /* 0x0000000800097305 */ /* 0x000122000021f000 */
[----:B--2---:R-:W-:Y:S01]  /*07b0*/  IMAD.MOV.U32 R10, RZ, RZ, RZ ;  /* 0x000000ffff0a7224 */ /* 0x004fe200078e00ff */
[C---:B------:R-:W-:Y:S01]  /*07c0*/  IADD3 R18, PT, PT, R4.reuse, 0x1e0, RZ ;  /* 0x000001e004127810 */ /* 0x040fe20007ffe0ff */
[C---:B------:R-:W-:Y:S01]  /*07d0*/  VIADD R14, R4.reuse, 0x1f8 ;  /* 0x000001f8040e7836 */ /* 0x040fe20000000000 */
[C---:B------:R-:W-:Y:S01]  /*07e0*/  IADD3 R52, PT, PT, R4.reuse, 0xe8, RZ ;  /* 0x000000e804347810 */ /* 0x040fe20007ffe0ff */
[C---:B------:R-:W-:Y:S01]  /*07f0*/  VIADD R16, R4.reuse, 0x1f0 ;  /* 0x000001f004107836 */ /* 0x040fe20000000000 */
[----:B------:R-:W-:Y:S01]  /*0800*/  IADD3 R62, PT, PT, R4, 0xb8, RZ ;  /* 0x000000b8043e7810 */ /* 0x000fe20007ffe0ff */
[--C-:B---3--:R-:W-:Y:S01]  /*0810*/  IMAD.MOV R13, RZ, RZ, -R11.reuse ;  /* 0x000000ffff0d7224 */ /* 0x108fe200078e0a0b */
[----:B------:R-:W-:Y:S01]  /*0820*/  ISETP.GE.AND P4, PT, R14, RZ, PT ;  /* 0x000000ff0e00720c */ /* 0x000fe20003f86270 */
[----:B0-----:R-:W-:Y:S01]  /*0830*/  IMAD.MOV.U32 R8, RZ, RZ, RZ ;  /* 0x000000ffff087224 */ /* 0x001fe200078e00ff */
[----:B------:R-:W-:Y:S01]  /*0840*/  IABS R53, R52 ;  /* 0x0000003400357213 */ /* 0x000fe20000000000 */
[----:B------:R-:W-:Y:S01]  /*0850*/  IMAD R13, R13, R12, RZ ;  /* 0x0000000c0d0d7224 */ /* 0x000fe200078e02ff */
[----:B------:R-:W-:Y:S01]  /*0860*/  IABS R59, R62 ;  /* 0x0000003e003b7213 */ /* 0x000fe20000000000 */
[C---:B------:R-:W-:Y:S01]  /*0870*/  VIADD R17, R4.reuse, 0x1e8 ;  /* 0x000001e804117836 */ /* 0x040fe20000000000 */
[----:B------:R-:W-:Y:S01]  /*0880*/  IADD3 R64, PT, PT, R4, 0x48, RZ ;  /* 0x0000004804407810 */ /* 0x000fe20007ffe0ff */
[----:B------:R-:W-:Y:S01]  /*0890*/  IMAD.HI.U32 R11, R11, R13, R10 ;  /* 0x0000000d0b0b7227 */ /* 0x000fe200078e000a */
[----:B------:R-:W-:-:S02]  /*08a0*/  IABS R10, R14 ;  /* 0x0000000e000a7213 */ /* 0x000fc40000000000 */
[----:B------:R-:W-:Y:S01]  /*08b0*/  IABS R15, R17 ;  /* 0x00000011000f7213 */ /* 0x000fe20000000000 */
[----:B----4-:R-:W-:Y:S01]  /*08c0*/  IMAD.MOV R13, RZ, RZ, -R9 ;  /* 0x000000ffff0d7224 */ /* 0x010fe200078e0a09 */
[----:B------:R-:W-:Y:S01]  /*08d0*/  IABS R87, R64 ;  /* 0x0000004000577213 */ /* 0x000fe20000000000 */
[----:B------:R-:W-:Y:S01]  /*08e0*/  IMAD.HI.U32 R11, R11, R45, RZ ;  /* 0x0000002d0b0b7227 */ /* 0x000fe200078e00ff */
[----:B------:R-:W-:-:S03]  /*08f0*/  IABS R105, R4 ;  /* 0x0000000400697213 */ /* 0x000fc60000000000 */
[C---:B------:R-:W-:Y:S01]  /*0900*/  VIADD R14, R4.reuse, 0x1d8 ;  /* 0x000001d8040e7836 */ /* 0x040fe20000000000 */
[----:B------:R-:W-:Y:S01]  /*0910*/  IADD3 R6, PT, PT, -R11, RZ, RZ ;  /* 0x000000ff0b067210 */ /* 0x000fe20007ffe1ff */
[----:B------:R-:W-:Y:S01]  /*0920*/  IMAD R11, R13, R0, RZ ;  /* 0x000000000d0b7224 */ /* 0x000fe200078e02ff */
[----:B------:R-:W-:Y:S01]  /*0930*/  IABS R13, R16 ;  /* 0x00000010000d7213 */ /* 0x000fe20000000000 */
[----:B------:R-:W-:Y:S02]  /*0940*/  VIADD R23, R4, 0x1b8 ;  /* 0x000001b804177836 */ /* 0x000fe40000000000 */
[C---:B------:R-:W-:Y:S02]  /*0950*/  IMAD R45, R12.reuse, R6, R45 ;  /* 0x000000060c2d7224 */ /* 0x040fe400078e022d */
[----:B------:R-:W-:Y:S01]  /*0960*/  IMAD.HI.U32 R6, R9, R11, R8 ;  /* 0x0000000b09067227 */ /* 0x000fe200078e0008 */
[----:B------:R-:W-:Y:S02]  /*0970*/  IABS R21, R23 ;  /* 0x0000001700157213 */ /* 0x000fe40000000000 */
[----:B------:R-:W-:Y:S01]  /*0980*/  ISETP.GT.U32.AND P0, PT, R12, R45, PT ;  /* 0x0000002d0c00720c */ /* 0x000fe20003f04070 */
[----:B------:R-:W-:-:S02]  /*0990*/  IMAD.MOV.U32 R11, RZ, RZ, R10 ;  /* 0x000000ffff0b7224 */ /* 0x000fc400078e000a */
[----:B------:R-:W-:-:S04]  /*09a0*/  IMAD.HI.U32 R9, R6, R13, RZ ;  /* 0x0000000d06097227 */ /* 0x000fc800078e00ff */
[----:B------:R-:W-:-:S04]  /*09b0*/  IMAD.HI.U32 R8, R6, R11, RZ ;  /* 0x0000000b06087227 */ /* 0x000fc800078e00ff */
[----:B------:R-:W-:Y:S02]  /*09c0*/  IMAD.MOV R8, RZ, RZ, -R8 ;  /* 0x000000ffff087224 */ /* 0x000fe400078e0a08 */
[----:B------:R-:W-:Y:S01]  /*09d0*/  @!P0 IMAD.IADD R45, R45, 0x1, -R12 ;  /* 0x000000012d2d8824 */ /* 0x000fe200078e0a0c */
[----:B------:R-:W-:Y:S01]  /*09e0*/  ISETP.GE.AND P0, PT, R3, RZ, PT ;  /* 0x000000ff0300720c */ /* 0x000fe20003f06270 */
[----:B------:R-:W-:Y:S02]  /*09f0*/  IMAD R11, R0, R8, R11 ;  /* 0x00000008000b7224 */ /* 0x000fe400078e020b */
[----:B------:R-:W-:Y:S01]  /*0a00*/  IMAD.MOV R10, RZ, RZ, -R9 ;  /* 0x000000ffff0a7224 */ /* 0x000fe200078e0a09 */
[----:B------:R-:W-:Y:S01]  /*0a10*/  ISETP.GT.U32.AND P3, PT, R12, R45, PT ;  /* 0x0000002d0c00720c */ /* 0x000fe20003f64070 */
[----:B------:R-:W-:Y:S01]  /*0a20*/  IMAD.HI.U32 R9, R6, R15, RZ ;  /* 0x0000000f06097227 */ /* 0x000fe200078e00ff */
[----:B------:R-:W-:-:S03]  /*0a30*/  ISETP.GT.U32.AND P1, PT, R0, R11, PT ;  /* 0x0000000b0000720c */ /* 0x000fc60003f24070 */
[----:B------:R-:W-:Y:S01]  /*0a40*/  IMAD R8, R0, R10, R13 ;  /* 0x0000000a00087224 */ /* 0x000fe200078e020d */
[----:B------:R-:W-:Y:S01]  /*0a50*/  IABS R13, R18 ;  /* 0x00000012000d7213 */ /* 0x000fe20000000000 */
[----:B------:R-:W-:Y:S02]  /*0a60*/  IMAD.MOV R9, RZ, RZ, -R9 ;  /* 0x000000ffff097224 */ /* 0x000fe400078e0a09 */
[----:B------:R-:W-:Y:S01]  /*0a70*/  VIADD R20, R4, 0x1c8 ;  /* 0x000001c804147836 */ /* 0x000fe20000000000 */
[----:B------:R-:W-:Y:S01]  /*0a80*/  ISETP.GT.U32.AND P2, PT, R0, R8, PT ;  /* 0x000000080000720c */ /* 0x000fe20003f44070 */
[----:B------:R-:W-:-:S04]  /*0a90*/  IMAD.HI.U32 R10, R6, R13, RZ ;  /* 0x0000000d060a7227 */ /* 0x000fc800078e00ff */
[----:B------:R-:W-:Y:S02]  /*0aa0*/  @!P1 IMAD.IADD R11, R11, 0x1, -R0 ;  /* 0x000000010b0b9824 */ /* 0x000fe400078e0a00 */
[----:B------:R-:W-:Y:S01]  /*0ab0*/  @!P3 IMAD.IADD R45, R45, 0x1, -R12 ;  /* 0x000000012d2db824 */ /* 0x000fe200078e0a0c */
[----:B------:R-:W-:Y:S01]  /*0ac0*/  ISETP.NE.AND P3, PT, R42, RZ, PT ;  /* 0x000000ff2a00720c */ /* 0x000fe20003f65270 */
[C---:B------:R-:W-:Y:S01]  /*0ad0*/  IMAD R9, R0.reuse, R9, R15 ;  /* 0x0000000900097224 */ /* 0x040fe200078e020f */
[C---:B------:R-:W-:Y:S01]  /*0ae0*/  ISETP.GT.U32.AND P6, PT, R0.reuse, R11, PT ;  /* 0x0000000b0000720c */ /* 0x040fe20003fc4070 */
[----:B------:R-:W-:Y:S01]  /*0af0*/  IMAD.MOV R10, RZ, RZ, -R10 ;  /* 0x000000ffff0a7224 */ /* 0x000fe200078e0a0a */
[----:B------:R-:W-:Y:S01]  /*0b00*/  IABS R15, R14 ;  /* 0x0000000e000f7213 */ /* 0x000fe20000000000 */
[----:B------:R-:W-:Y:S01]  /*0b10*/  @!P0 IMAD.MOV R45, RZ, RZ, -R45 ;  /* 0x000000ffff2d8224 */ /* 0x000fe200078e0a2d */
[C---:B------:R-:W-:Y:S01]  /*0b20*/  ISETP.GT.U32.AND P1, PT, R0.reuse, R9, PT ;  /* 0x000000090000720c */ /* 0x040fe20003f24070 */
[----:B------:R-:W-:Y:S01]  /*0b30*/  IMAD R10, R0, R10, R13 ;  /* 0x0000000a000a7224 */ /* 0x000fe200078e020d */
[----:B------:R-:W-:Y:S01]  /*0b40*/  ISETP.GE.AND P0, PT, R16, RZ, PT ;  /* 0x000000ff1000720c */ /* 0x000fe20003f06270 */
[----:B------:R-:W-:-:S04]  /*0b50*/  IMAD.HI.U32 R12, R6, R15, RZ ;  /* 0x0000000f060c7227 */ /* 0x000fc800078e00ff */
[----:B------:R-:W-:Y:S01]  /*0b60*/  @!P3 LOP3.LUT R45, RZ, R42, RZ, 0x33, !PT ;  /* 0x0000002aff2db212 */ /* 0x000fe200078e33ff */
[----:B------:R-:W-:Y:S01]  /*0b70*/  IMAD.MOV R12, RZ, RZ, -R12 ;  /* 0x000000ffff0c7224 */ /* 0x000fe200078e0a0c */
[----:B------:R-:W-:Y:S01]  /*0b80*/  ISETP.GE.AND P3, PT, R18, RZ, PT ;  /* 0x000000ff1200720c */ /* 0x000fe20003f66270 */
[--C-:B------:R-:W-:Y:S01]  /*0b90*/  @!P6 IMAD.IADD R11, R11, 0x1, -R0.reuse ;  /* 0x000000010b0be824 */ /* 0x100fe200078e0a00 */
[C---:B------:R-:W-:Y:S01]  /*0ba0*/  ISETP.GT.U32.AND P6, PT, R0.reuse, R10, PT ;  /* 0x0000000a0000720c */ /* 0x040fe20003fc4070 */
[----:B------:R-:W-:Y:S01]  /*0bb0*/  IMAD R12, R0, R12, R15 ;  /* 0x0000000c000c7224 */ /* 0x000fe200078e020f */
[----:B------:R-:W-:Y:S01]  /*0bc0*/  IADD3 R18, PT, PT, R4, 0x1d0, RZ ;  /* 0x000001d004127810 */ /* 0x000fe20007ffe0ff */
[--C-:B------:R-:W-:Y:S02]  /*0bd0*/  @!P1 IMAD.IADD R9, R9, 0x1, -R0.reuse ;  /* 0x0000000109099824 */ /* 0x100fe400078e0a00 */
[----:B------:R-:W-:Y:S01]  /*0be0*/  @!P2 IMAD.IADD R8, R8, 0x1, -R0 ;  /* 0x000000010808a824 */ /* 0x000fe200078e0a00 */
[----:B------:R-:W-:Y:S01]  /*0bf0*/  IABS R13, R18 ;  /* 0x00000012000d7213 */ /* 0x000fe20000000000 */
[----:B------:R-:W-:Y:S01]  /*0c00*/  VIADD R22, R4, 0x1c0 ;  /* 0x000001c004167836 */ /* 0x000fe20000000000 */
[----:B------:R-:W-:Y:S01]  /*0c10*/  ISETP.GT.U32.AND P1, PT, R0, R9, PT ;  /* 0x000000090000720c */ /* 0x000fe20003f24070 */
[----:B------:R-:W-:Y:S01]  /*0c20*/  IMAD.HI.U32 R16, R6, R21, RZ ;  /* 0x0000001506107227 */ /* 0x000fe200078e00ff */
[----:B------:R-:W-:-:S02]  /*0c30*/  ISETP.GT.U32.AND P5, PT, R0, R8, PT ;  /* 0x000000080000720c */ /* 0x000fc40003fa4070 */
[----:B------:R-:W-:Y:S01]  /*0c40*/  ISETP.GE.AND P2, PT, R17, RZ, PT ;  /* 0x000000ff1100720c */ /* 0x000fe20003f46270 */
[----:B------:R-:W-:Y:S01]  /*0c50*/  IMAD.MOV.U32 R15, RZ, RZ, R13 ;  /* 0x000000ffff0f7224 */ /* 0x000fe200078e000d */
[----:B------:R-:W-:Y:S01]  /*0c60*/  IABS R17, R20 ;  /* 0x0000001400117213 */ /* 0x000fe20000000000 */
[----:B------:R-:W-:Y:S01]  /*0c70*/  @!P6 IMAD.IADD R10, R10, 0x1, -R0 ;  /* 0x000000010a0ae824 */ /* 0x000fe200078e0a00 */
[----:B------:R-:W-:Y:S01]  /*0c80*/  IABS R19, R22 ;  /* 0x0000001600137213 */ /* 0x000fe20000000000 */
[----:B------:R-:W-:-:S03]  /*0c90*/  IMAD.HI.U32 R13, R6, R15, RZ ;  /* 0x0000000f060d7227 */ /* 0x000fc600078e00ff */
[----:B------:R-:W-:Y:S01]  /*0ca0*/  ISETP.GT.U32.AND P6, PT, R0, R10, PT ;  /* 0x0000000a0000720c */ /* 0x000fe20003fc4070 */
[--C-:B------:R-:W-:Y:S01]  /*0cb0*/  @!P1 IMAD.IADD R9, R9, 0x1, -R0.reuse ;  /* 0x0000000109099824 */ /* 0x100fe200078e0a00 */
[----:B------:R-:W-:Y:S01]  /*0cc0*/  IADD3 R13, PT, PT, -R13, RZ, RZ ;  /* 0x000000ff0d0d7210 */ /* 0x000fe20007ffe1ff */
[----:B------:R-:W-:Y:S01]  /*0cd0*/  @!P5 IMAD.IADD R8, R8, 0x1, -R0 ;  /* 0x000000010808d824 */ /* 0x000fe200078e0a00 */
[----:B------:R-:W-:Y:S01]  /*0ce0*/  ISETP.GT.U32.AND P1, PT, R0, R12, PT ;  /* 0x0000000c0000720c */ /* 0x000fe20003f24070 */
[----:B------:R-:W-:Y:S01]  /*0cf0*/  IMAD.MOV R16, RZ, RZ, -R16 ;  /* 0x000000ffff107224 */ /* 0x000fe200078e0a10 */
[----:B------:R-:W-:Y:S01]  /*0d00*/  ISETP.GE.AND P5, PT, R14, RZ, PT ;  /* 0x000000ff0e00720c */ /* 0x000fe20003fa6270 */
[----:B------:R-:W-:Y:S02]  /*0d10*/  IMAD R13, R0, R13, R15 ;  /* 0x0000000d000d7224 */ /* 0x000fe400078e020f */
[----:B------:R-:W-:-:S04]  /*0d20*/  IMAD.HI.U32 R14, R6, R17, RZ ;  /* 0x00000011060e7227 */ /* 0x000fc800078e00ff */
[--C-:B------:R-:W-:Y:S01]  /*0d30*/  @!P6 IMAD.IADD R10, R10, 0x1, -R0.reuse ;  /* 0x000000010a0ae824 */ /* 0x100fe200078e0a00 */
[----:B------:R-:W-:Y:S01]  /*0d40*/  ISETP.GT.U32.AND P6, PT, R0, R13, PT ;  /* 0x0000000d0000720c */ /* 0x000fe20003fc4070 */
[----:B------:R-:W-:Y:S02]  /*0d50*/  VIADD R24, R4, 0x1b0 ;  /* 0x000001b004187836 */ /* 0x000fe40000000000 */
[----:B------:R-:W-:Y:S01]  /*0d60*/  @!P1 IMAD.IADD R12, R12, 0x1, -R0 ;  /* 0x000000010c0c9824 */ /* 0x000fe200078e0a00 */
[----:B------:R-:W-:Y:S01]  /*0d70*/  ISETP.GE.AND P1, PT, R18, RZ, PT ;  /* 0x000000ff1200720c */ /* 0x000fe20003f26270 */
[----:B------:R-:W-:Y:S02]  /*0d80*/  IMAD.MOV R14, RZ, RZ, -R14 ;  /* 0x000000ffff0e7224 */ /* 0x000fe400078e0a0e */
[----:B------:R-:W-:-:S04]  /*0d90*/  IMAD.HI.U32 R15, R6, R19, RZ ;  /* 0x00000013060f7227 */ /* 0x000fc800078e00ff */
[C---:B------:R-:W-:Y:S02]  /*0da0*/  IMAD R16, R0.reuse, R16, R21 ;  /* 0x0000001000107224 */ /* 0x040fe400078e0215 */
[----:B------:R-:W-:Y:S01]  /*0db0*/  @!P6 IADD3 R13, PT, PT, R13, -R0, RZ ;  /* 0x800000000d0de210 */ /* 0x000fe20007ffe0ff */
[C---:B------:R-:W-:Y:S01]  /*0dc0*/  IMAD R14, R0.reuse, R14, R17 ;  /* 0x0000000e000e7224 */ /* 0x040fe200078e0211 */
[----:B------:R-:W-:Y:S01]  /*0dd0*/  ISETP.GT.U32.AND P6, PT, R0, R12, PT ;  /* 0x0000000c0000720c */ /* 0x000fe20003fc4070 */
[----:B------:R-:W-:Y:S01]  /*0de0*/  IMAD.MOV R15, RZ, RZ, -R15 ;  /* 0x000000ffff0f7224 */ /* 0x000fe200078e0a0f */
[----:B------:R-:W-:Y:S01]  /*0df0*/  IABS R17, R24 ;  /* 0x0000001800117213 */ /* 0x000fe20000000000 */
[----:B------:R-:W-:Y:S01]  /*0e00*/  @!P3 IMAD.MOV R10, RZ, RZ, -R10 ;  /* 0x000000ffff0ab224 */ /* 0x000fe200078e0a0a */
[----:B------:R-:W-:Y:S01]  /*0e10*/  ISETP.GE.AND P3, PT, R20, RZ, PT ;  /* 0x000000ff1400720c */ /* 0x000fe20003f66270 */
[----:B------:R-:W-:Y:S02]  /*0e20*/  IMAD R15, R0, R15, R19 ;  /* 0x0000000f000f7224 */ /* 0x000fe400078e0213 */
[----:B------:R-:W-:-:S02]  /*0e30*/  IMAD.MOV.U32 R19, RZ, RZ, R17 ;  /* 0x000000ffff137224 */ /* 0x000fc400078e0011 */
[----:B------:R-:W-:Y:S02]  /*0e40*/  VIADD R20, R4, 0x1a8 ;  /* 0x000001a804147836 */ /* 0x000fe40000000000 */
[----:B------:R-:W-:-:S03]  /*0e50*/  IMAD.HI.U32 R17, R6, R19, RZ ;  /* 0x0000001306117227 */ /* 0x000fc600078e00ff */
[----:B------:R-:W-:Y:S01]  /*0e60*/  IABS R18, R20 ;  /* 0x0000001400127213 */ /* 0x000fe20000000000 */
[----:B------:R-:W-:Y:S01]  /*0e70*/  @!P6 IMAD.IADD R12, R12, 0x1, -R0 ;  /* 0x000000010c0ce824 */ /* 0x000fe200078e0a00 */
[C---:B------:R-:W-:Y:S01]  /*0e80*/  ISETP.GT.U32.AND P6, PT, R0.reuse, R16, PT ;  /* 0x000000100000720c */ /* 0x040fe20003fc4070 */
[----:B------:R-:W-:Y:S01]  /*0e90*/  @!P0 IMAD.MOV R8, RZ, RZ, -R8 ;  /* 0x000000ffff088224 */ /* 0x000fe200078e0a08 */
[C---:B------:R-:W-:Y:S01]  /*0ea0*/  ISETP.GT.U32.AND P0, PT, R0.reuse, R13, PT ;  /* 0x0000000d0000720c */ /* 0x040fe20003f04070 */
[----:B------:R-:W-:Y:S01]  /*0eb0*/  @!P4 IMAD.MOV R11, RZ, RZ, -R11 ;  /* 0x000000ffff0bc224 */ /* 0x000fe200078e0a0b */
[C---:B------:R-:W-:Y:S01]  /*0ec0*/  ISETP.GT.U32.AND P4, PT, R0.reuse, R14, PT ;  /* 0x0000000e0000720c */ /* 0x040fe20003f84070 */
[----:B------:R-:W-:Y:S02]  /*0ed0*/  IMAD.MOV R17, RZ, RZ, -R17 ;  /* 0x000000ffff117224 */ /* 0x000fe400078e0a11 */
[----:B------:R-:W-:Y:S01]  /*0ee0*/  @!P2 IMAD.MOV R9, RZ, RZ, -R9 ;  /* 0x000000ffff09a224 */ /* 0x000fe200078e0a09 */
[C---:B------:R-:W-:Y:S01]  /*0ef0*/  ISETP.GT.U32.AND P2, PT, R0.reuse, R15, PT ;  /* 0x0000000f0000720c */ /* 0x040fe20003f44070 */
[----:B------:R-:W-:-:S02]  /*0f00*/  IMAD R17, R0, R17, R19 ;  /* 0x0000001100117224 */ /* 0x000fc400078e0213 */
[----:B------:R-:W-:Y:S02]  /*0f10*/  IMAD.MOV.U32 R19, RZ, RZ, R18 ;  /* 0x000000ffff137224 */ /* 0x000fe400078e0012 */
[--C-:B------:R-:W-:Y:S02]  /*0f20*/  @!P6 IMAD.IADD R16, R16, 0x1, -R0.reuse ;  /* 0x000000011010e824 */ /* 0x100fe400078e0a00 */
[----:B------:R-:W-:Y:S02]  /*0f30*/  IMAD.HI.U32 R18, R6, R19, RZ ;  /* 0x0000001306127227 */ /* 0x000fe400078e00ff */
[----:B------:R-:W-:Y:S02]  /*0f40*/  @!P4 IADD3 R14, PT, PT, R14, -R0, RZ ;  /* 0x800000000e0ec210 */ /* 0x000fe40007ffe0ff */
[----:B------:R-:W-:Y:S01]  /*0f50*/  ISETP.GT.U32.AND P6, PT, R0, R16, PT ;  /* 0x000000100000720c */ /* 0x000fe20003fc4070 */
[----:B------:R-:W-:Y:S01]  /*0f60*/  @!P0 IMAD.IADD R13, R13, 0x1, -R0 ;  /* 0x000000010d0d8824 */ /* 0x000fe200078e0a00 */
[----:B------:R-:W-:Y:S01]  /*0f70*/  ISETP.GE.AND P0, PT, R22, RZ, PT ;  /* 0x000000ff1600720c */ /* 0x000fe20003f06270 */
[----:B------:R-:W-:Y:S01]  /*0f80*/  VIADD R22, R4, 0x1a0 ;  /* 0x000001a004167836 */ /* 0x000fe20000000000 */
[----:B------:R-:W-:Y:S01]  /*0f90*/  ISETP.GE.AND P4, PT, R23, RZ, PT ;  /* 0x000000ff1700720c */ /* 0x000fe20003f86270 */
[----:B------:R-:W-:-:S02]  /*0fa0*/  IMAD.MOV R18, RZ, RZ, -R18 ;  /* 0x000000ffff127224 */ /* 0x000fc400078e0a12 */
[--C-:B------:R-:W-:Y:S01]  /*0fb0*/  @!P2 IMAD.IADD R15, R15, 0x1, -R0.reuse ;  /* 0x000000010f0fa824 */ /* 0x100fe200078e0a00 */
[C---:B------:R-:W-:Y:S01]  /*0fc0*/  ISETP.GT.U32.AND P2, PT, R0.reuse, R14, PT ;  /* 0x0000000e0000720c */ /* 0x040fe20003f44070 */
[----:B------:R-:W-:Y:S01]  /*0fd0*/  @!P1 IMAD.MOV R13, RZ, RZ, -R13 ;  /* 0x000000ffff0d9224 */ /* 0x000fe200078e0a0d */
[----:B------:R-:W-:Y:S01]  /*0fe0*/  IABS R21, R22 ;  /* 0x0000001600157213 */ /* 0x000fe20000000000 */
[C---:B------:R-:W-:Y:S01]  /*0ff0*/  IMAD R18, R0.reuse, R18, R19 ;  /* 0x0000001200127224 */ /* 0x040fe200078e0213 */
[----:B------:R-:W-:Y:S01]  /*1000*/  ISETP.GT.U32.AND P1, PT, R0, R17, PT ;  /* 0x000000110000720c */ /* 0x000fe20003f24070 */
[----:B------:R-:W-:Y:S02]  /*1010*/  @!P6 IMAD.IADD R16, R16, 0x1, -R0 ;  /* 0x000000011010e824 */ /* 0x000fe400078e0a00 */
[----:B------:R-:W-:Y:S01]  /*1020*/  IMAD.HI.U32 R19, R6, R21, RZ ;  /* 0x0000001506137227 */ /* 0x000fe200078e00ff */
[----:B------:R-:W-:-:S03]  /*1030*/  ISETP.GT.U32.AND P6, PT, R0, R18, PT ;  /* 0x000000120000720c */ /* 0x000fc60003fc4070 */
[----:B------:R-:W-:Y:S02]  /*1040*/  IMAD.MOV R19, RZ, RZ, -R19 ;  /* 0x000000ffff137224 */ /* 0x000fe400078e0a13 */
[--C-:B------:R-:W-:Y:S01]  /*1050*/  @!P2 IMAD.IADD R14, R14, 0x1, -R0.reuse ;  /* 0x000000010e0ea824 */ /* 0x100fe200078e0a00 */
[----:B------:R-:W-:Y:S01]  /*1060*/  ISETP.GE.AND P2, PT, R24, RZ, PT ;  /* 0x000000ff1800720c */ /* 0x000fe20003f46270 */
[----:B------:R-:W-:Y:S01]  /*1070*/  IMAD R19, R0, R19, R21 ;  /* 0x0000001300137224 */ /* 0x000fe200078e0215 */
[----:B------:R-:W-:Y:S01]  /*1080*/  IADD3 R24, PT, PT, R4, 0x198, RZ ;  /* 0x0000019804187810 */ /* 0x000fe20007ffe0ff */
[----:B------:R-:W-:Y:S01]  /*1090*/  @!P1 IMAD.IADD R17, R17, 0x1, -R0 ;  /* 0x0000000111119824 */ /* 0x000fe200078e0a00 */
[----:B------:R-:W-:Y:S01]  /*10a0*/  ISETP.GE.AND P1, PT, R22, RZ, PT ;  /* 0x000000ff1600720c */ /* 0x000fe20003f26270 */
[----:B------:R-:W-:Y:S01]  /*10b0*/  @!P5 IMAD.MOV R12, RZ, RZ, -R12 ;  /* 0x000000ffff0cd224 */ /* 0x000fe200078e0a0c */
[----:B------:R-:W-:Y:S01]  /*10c0*/  ISETP.GT.U32.AND P5, PT, R0, R15, PT ;  /* 0x0000000f0000720c */ /* 0x000fe20003fa4070 */
[----:B------:R-:W-:Y:S01]  /*10d0*/  @!P6 IMAD.IADD R18, R18, 0x1, -R0 ;  /* 0x000000011212e824 */ /* 0x000fe200078e0a00 */
[C---:B------:R-:W-:Y:S01]  /*10e0*/  ISETP.GT.U32.AND P6, PT, R0.reuse, R17, PT ;  /* 0x000000110000720c */ /* 0x040fe20003fc4070 */
[----:B------:R-:W-:Y:S01]  /*10f0*/  @!P3 IMAD.MOV R14, RZ, RZ, -R14 ;  /* 0x000000ffff0eb224 */ /* 0x000fe200078e0a0e */
[----:B------:R-:W-:Y:S01]  /*1100*/  ISETP.GT.U32.AND P3, PT, R0, R19, PT ;  /* 0x000000130000720c */ /* 0x000fe20003f64070 */
[C---:B------:R-:W-:Y:S01]  /*1110*/  VIADD R28, R4.reuse, 0x188 ;  /* 0x00000188041c7836 */ /* 0x040fe20000000000 */
[----:B------:R-:W-:Y:S01]  /*1120*/  IABS R23, R24 ;  /* 0x0000001800177213 */ /* 0x000fe20000000000 */
[----:B------:R-:W-:-:S02]  /*1130*/  VIADD R26, R4, 0x190 ;  /* 0x00000190041a7836 */ /* 0x000fc40000000000 */
[----:B------:R-:W-:Y:S01]  /*1140*/  @!P4 IMAD.MOV R16, RZ, RZ, -R16 ;  /* 0x000000ffff10c224 */ /* 0x000fe200078e0a10 */
[----:B------:R-:W-:Y:S01]  /*1150*/  IABS R27, R28 ;  /* 0x0000001c001b7213 */ /* 0x000fe20000000000 */
[----:B------:R-:W-:Y:S01]  /*1160*/  VIADD R32, R4, 0x168 ;  /* 0x0000016804207836 */ /* 0x000fe20000000000 */
[----:B------:R-:W-:Y:S01]  /*1170*/  IABS R25, R26 ;  /* 0x0000001a00197213 */ /* 0x000fe20000000000 */
[--C-:B------:R-:W-:Y:S01]  /*1180*/  @!P5 IMAD.IADD R15, R15, 0x1, -R0.reuse ;  /* 0x000000010f0fd824 */ /* 0x100fe200078e0a00 */
[----:B------:R-:W-:Y:S01]  /*1190*/  ISETP.GE.AND P5, PT, R20, RZ, PT ;  /* 0x000000ff1400720c */ /* 0x000fe20003fa6270 */
[--C-:B------:R-:W-:Y:S01]  /*11a0*/  @!P6 IMAD.IADD R17, R17, 0x1, -R0.reuse ;  /* 0x000000011111e824 */ /* 0x100fe200078e0a00 */
[----:B------:R-:W-:Y:S01]  /*11b0*/  ISETP.GE.AND P4, PT, R24, RZ, PT ;  /* 0x000000ff1800720c */ /* 0x000fe20003f86270 */
[----:B------:R-:W-:Y:S01]  /*11c0*/  @!P3 IMAD.IADD R19, R19, 0x1, -R0 ;  /* 0x000000011313b824 */ /* 0x000fe200078e0a00 */
[----:B------:R-:W-:Y:S01]  /*11d0*/  IABS R31, R32 ;  /* 0x00000020001f7213 */ /* 0x000fe20000000000 */
[----:B------:R-:W-:Y:S01]  /*11e0*/  IMAD.HI.U32 R20, R6, R23, RZ ;  /* 0x0000001706147227 */ /* 0x000fe200078e00ff */
[----:B------:R-:W-:-:S02]  /*11f0*/  ISETP.GE.AND P3, PT, R28, RZ, PT ;  /* 0x000000ff1c00720c */ /* 0x000fc40003f66270 */
[----:B------:R-:W-:Y:S01]  /*1200*/  IADD3 R28, PT, PT, R4, 0x178, RZ ;  /* 0x00000178041c7810 */ /* 0x000fe20007ffe0ff */
[----:B------:R-:W-:Y:S01]  /*1210*/  @!P2 IMAD.MOV R17, RZ, RZ, -R17 ;  /* 0x000000ffff11a224 */ /* 0x000fe200078e0a11 */
[----:B------:R-:W-:Y:S01]  /*1220*/  ISETP.GT.U32.AND P2, PT, R0, R19, PT ;  /* 0x000000130000720c */ /* 0x000fe20003f44070 */
[----:B------:R-:W-:Y:S01]  /*1230*/  IMAD.HI.U32 R22, R6, R27, RZ ;  /* 0x0000001b06167227 */ /* 0x000fe200078e00ff */
[----:B------:R-:W-:-:S03]  /*1240*/  IADD3 R20, PT, PT, -R20, RZ, RZ ;  /* 0x000000ff14147210 */ /* 0x000fc60007ffe1ff */
[----:B------:R-:W-:Y:S01]  /*1250*/  @!P0 IMAD.MOV R15, RZ, RZ, -R15 ;  /* 0x000000ffff0f8224 */ /* 0x000fe200078e0a0f */
[C---:B------:R-:W-:Y:S01]  /*1260*/  ISETP.GT.U32.AND P0, PT, R0.reuse, R18, PT ;  /* 0x000000120000720c */ /* 0x040fe20003f04070 */
[----:B------:R-:W-:Y:S02]  /*1270*/  IMAD.MOV R22, RZ, RZ, -R22 ;  /* 0x000000ffff167224 */ /* 0x000fe400078e0a16 */
[----:B------:R-:W-:Y:S02]  /*1280*/  IMAD R20, R0, R20, R23 ;  /* 0x0000001400147224 */ /* 0x000fe400078e0217 */
[----:B------:R-:W-:-:S03]  /*1290*/  IMAD.HI.U32 R21, R6, R25, RZ ;  /* 0x0000001906157227 */ /* 0x000fc600078e00ff */
[C---:B------:R-:W-:Y:S01]  /*12a0*/  ISETP.GT.U32.AND P6, PT, R0.reuse, R20, PT ;  /* 0x000000140000720c */ /* 0x040fe20003fc4070 */
[C---:B------:R-:W-:Y:S01]  /*12b0*/  IMAD R22, R0.reuse, R22, R27 ;  /* 0x0000001600167224 */ /* 0x040fe200078e021b */
[----:B------:R-:W-:Y:S01]  /*12c0*/  IABS R27, R28 ;  /* 0x0000001c001b7213 */ /* 0x000fe20000000000 */
[----:B------:R-:W-:Y:S02]  /*12d0*/  IMAD.MOV R21, RZ, RZ, -R21 ;  /* 0x000000ffff157224 */ /* 0x000fe400078e0a15 */
[--C-:B------:R-:W-:Y:S01]  /*12e0*/  @!P2 IMAD.IADD R19, R19, 0x1, -R0.reuse ;  /* 0x000000011313a824 */ /* 0x100fe200078e0a00 */
[----:B------:R-:W-:Y:S01]  /*12f0*/  ISETP.GT.U32.AND P2, PT, R0, R22, PT ;  /* 0x000000160000720c */ /* 0x000fe20003f44070 */
[----:B------:R-:W-:Y:S01]  /*1300*/  @!P0 IMAD.IADD R18, R18, 0x1, -R0 ;  /* 0x0000000112128824 */ /* 0x000fe200078e0a00 */
[----:B------:R-:W-:Y:S01]  /*1310*/  ISETP.GE.AND P0, PT, R26, RZ, PT ;  /* 0x000000ff1a00720c */ /* 0x000fe20003f06270 */
[----:B------:R-:W-:Y:S02]  /*1320*/  IMAD R21, R0, R21, R25 ;  /* 0x0000001500157224 */ /* 0x000fe400078e0219 */
[----:B------:R-:W-:-:S02]  /*1330*/  VIADD R24, R4, 0x180 ;  /* 0x0000018004187836 */ /* 0x000fc40000000000 */
[----:B------:R-:W-:Y:S01]  /*1340*/  @!P5 IMAD.MOV R18, RZ, RZ, -R18 ;  /* 0x000000ffff12d224 */ /* 0x000fe200078e0a12 */
[----:B------:R-:W-:Y:S01]  /*1350*/  ISETP.GT.U32.AND P5, PT, R0, R21, PT ;  /* 0x000000150000720c */ /* 0x000fe20003fa4070 */
[----:B------:R-:W-:Y:S01]  /*1360*/  @!P6 IMAD.IADD R20, R20, 0x1, -R0 ;  /* 0x000000011414e824 */ /* 0x000fe200078e0a00 */
[----:B------:R-:W-:Y:S01]  /*1370*/  IABS R25, R24 ;  /* 0x0000001800197213 */ /* 0x000fe20000000000 */
[----:B------:R-:W-:-:S03]  /*1380*/  IMAD.HI.U32 R26, R6, R31, RZ ;  /* 0x0000001f061a7227 */ /* 0x000fc600078e00ff */
[----:B------:R-:W-:Y:S01]  /*1390*/  ISETP.GT.U32.AND P6, PT, R0, R20, PT ;  /* 0x000000140000720c */ /* 0x000fe20003fc4070 */
[----:B------:R-:W-:Y:S02]  /*13a0*/  @!P2 IMAD.IADD R22, R22, 0x1, -R0 ;  /* 0x000000011616a824 */ /* 0x000fe400078e0a00 */
[----:B------:R-:W-:-:S03]  /*13b0*/  IMAD.HI.U32 R23, R6, R25, RZ ;  /* 0x0000001906177227 */ /* 0x000fc600078e00ff */
[C---:B------:R-:W-:Y:S01]  /*13c0*/  ISETP.GT.U32.AND P2, PT, R0.reuse, R22, PT ;  /* 0x000000160000720c */ /* 0x040fe20003f44070 */
[----:B------:R-:W-:Y:S01]  /*13d0*/  IMAD.MOV R23, RZ, RZ, -R23 ;  /* 0x000000ffff177224 */ /* 0x000fe200078e0a17 */
[----:B------:R-:W-:Y:S01]  /*13e0*/  @!P5 IADD3 R21, PT, PT, R21, -R0, RZ ;  /* 0x800000001515d210 */ /* 0x000fe20007ffe0ff */
[----:B------:R-:W-:Y:S02]  /*13f0*/  @!P1 IMAD.MOV R19, RZ, RZ, -R19 ;  /* 0x000000ffff139224 */ /* 0x000fe400078e0a13 */
[C---:B------:R-:W-:Y:S01]  /*1400*/  IMAD R23, R0.reuse, R23, R25 ;  /* 0x0000001700177224 */ /* 0x040fe200078e0219 */
[----:B------:R-:W-:Y:S01]  /*1410*/  ISETP.GT.U32.AND P1, PT, R0, R21, PT ;  /* 0x000000150000720c */ /* 0x000fe20003f24070 */
[----:B------:R-:W-:Y:S02]  /*1420*/  IMAD.MOV R26, RZ, RZ, -R26 ;  /* 0x000000ffff1a7224 */ /* 0x000fe400078e0a1a */
[----:B------:R-:W-:Y:S01]  /*1430*/  @!P6 IMAD.IADD R20, R20, 0x1, -R0 ;  /* 0x000000011414e824 */ /* 0x000fe200078e0a00 */
[C---:B------:R-:W-:Y:S01]  /*1440*/  ISETP.GT.U32.AND P5, PT, R0.reuse, R23, PT ;  /* 0x000000170000720c */ /* 0x040fe20003fa4070 */
[----:B------:R-:W-:Y:S01]  /*1450*/  IMAD R26, R0, R26, R31 ;  /* 0x0000001a001a7224 */ /* 0x000fe200078e021f */
[----:B------:R-:W-:Y:S01]  /*1460*/  ISETP.GE.AND P6, PT, R24, RZ, PT ;  /* 0x000000ff1800720c */ /* 0x000fe20003fc6270 */
[----:B------:R-:W-:-:S04]  /*1470*/  IMAD.HI.U32 R24, R6, R27, RZ ;  /* 0x0000001b06187227 */ /* 0x000fc800078e00ff */
[----:B------:R-:W-:Y:S02]  /*1480*/  @!P2 IMAD.IADD R22, R22, 0x1, -R0 ;  /* 0x000000011616a824 */ /* 0x000fe400078e0a00 */
[----:B------:R-:W-:Y:S01]  /*1490*/  VIADD R30, R4, 0x170 ;  /* 0x00000170041e7836 */ /* 0x000fe20000000000 */
[----:B------:R-:W-:Y:S01]  /*14a0*/  @!P1 IADD3 R21, PT, PT, R21, -R0, RZ ;  /* 0x8000000015159210 */ /* 0x000fe20007ffe0ff */
[----:B------:R-:W-:Y:S02]  /*14b0*/  IMAD.MOV R24, RZ, RZ, -R24 ;  /* 0x000000ffff187224 */ /* 0x000fe400078e0a18 */
[----:B------:R-:W-:Y:S01]  /*14c0*/  @!P3 IMAD.MOV R22, RZ, RZ, -R22 ;  /* 0x000000ffff16b224 */ /* 0x000fe200078e0a16 */
[C---:B------:R-:W-:Y:S01]  /*14d0*/  ISETP.GT.U32.AND P3, PT, R0.reuse, R26, PT ;  /* 0x0000001a0000720c */ /* 0x040fe20003f64070 */
[----:B------:R-:W-:Y:S01]  /*14e0*/  IMAD R24, R0, R24, R27 ;  /* 0x0000001800187224 */ /* 0x000fe200078e021b */
[----:B------:R-:W-:Y:S01]  /*14f0*/  IABS R29, R30 ;  /* 0x0000001e001d7213 */ /* 0x000fe20000000000 */
[----:B------:R-:W-:-:S02]  /*1500*/  @!P5 IMAD.IADD R23, R23, 0x1, -R0 ;  /* 0x000000011717d824 */ /* 0x000fc400078e0a00 */
[----:B------:R-:W-:Y:S01]  /*1510*/  @!P0 IMAD.MOV R21, RZ, RZ, -R21 ;  /* 0x000000ffff158224 */ /* 0x000fe200078e0a15 */
[----:B------:R-:W-:Y:S01]  /*1520*/  ISETP.GT.U32.AND P1, PT, R0, R24, PT ;  /* 0x000000180000720c */ /* 0x000fe20003f24070 */
[----:B------:R-:W-:Y:S01]  /*1530*/  IMAD.HI.U32 R25, R6, R29, RZ ;  /* 0x0000001d06197227 */ /* 0x000fe200078e00ff */
[----:B------:R-:W-:Y:S02]  /*1540*/  ISETP.GE.AND P0, PT, R30, RZ, PT ;  /* 0x000000ff1e00720c */ /* 0x000fe40003f06270 */
[----:B------:R-:W-:Y:S01]  /*1550*/  ISETP.GT.U32.AND P5, PT, R0, R23, PT ;  /* 0x000000170000720c */ /* 0x000fe20003fa4070 */
[C---:B------:R-:W-:Y:S02]  /*1560*/  VIADD R30, R4.reuse, 0x158 ;  /* 0x00000158041e7836 */ /* 0x040fe40000000000 */
[----:B------:R-:W-:Y:S02]  /*1570*/  IMAD.MOV R25, RZ, RZ, -R25 ;  /* 0x000000ffff197224 */ /* 0x000fe400078e0a19 */
[----:B------:R-:W-:Y:S01]  /*1580*/  VIADD R34, R4, 0x160 ;  /* 0x0000016004227836 */ /* 0x000fe20000000000 */
[----:B------:R-:W-:Y:S01]  /*1590*/  IABS R31, R30 ;  /* 0x0000001e001f7213 */ /* 0x000fe20000000000 */
[----:B------:R-:W-:-:S02]  /*15a0*/  @!P3 IMAD.IADD R26, R26, 0x1, -R0 ;  /* 0x000000011a1ab824 */ /* 0x000fc400078e0a00 */
[----:B------:R-:W-:Y:S01]  /*15b0*/  IMAD R25, R0, R25, R29 ;  /* 0x0000001900197224 */ /* 0x000fe200078e021d */
[----:B------:R-:W-:Y:S01]  /*15c0*/  IABS R29, R34 ;  /* 0x00000022001d7213 */ /* 0x000fe20000000000 */
[----:B------:R-:W-:Y:S01]  /*15d0*/  @!P4 IMAD.MOV R20, RZ, RZ, -R20 ;  /* 0x000000ffff14c224 */ /* 0x000fe200078e0a14 */
[----:B------:R-:W-:Y:S01]  /*15e0*/  ISETP.GE.AND P4, PT, R28, RZ, PT ;  /* 0x000000ff1c00720c */ /* 0x000fe20003f86270 */
[----:B------:R-:W-:Y:S01]  /*15f0*/  IMAD.HI.U32 R28, R6, R31, RZ ;  /* 0x0000001f061c7227 */ /* 0x000fe200078e00ff */
[C---:B------:R-:W-:Y:S02]  /*1600*/  ISETP.GT.U32.AND P3, PT, R0.reuse, R26, PT ;  /* 0x0000001a0000720c */ /* 0x040fe40003f64070 */
[----:B------:R-:W-:Y:S01]  /*1610*/  ISETP.GT.U32.AND P2, PT, R0, R25, PT ;  /* 0x000000190000720c */ /* 0x000fe20003f44070 */
[----:B------:R-:W-:-:S04]  /*1620*/  IMAD.HI.U32 R27, R6, R29, RZ ;  /* 0x0000001d061b7227 */ /* 0x000fc800078e00ff */
[--C-:B------:R-:W-:Y:S02]  /*1630*/  @!P1 IMAD.IADD R24, R24, 0x1, -R0.reuse ;  /* 0x0000000118189824 */ /* 0x100fe400078e0a00 */
[----:B------:R-:W-:Y:S01]  /*1640*/  @!P5 IMAD.IADD R23, R23, 0x1, -R0 ;  /* 0x000000011717d824 */ /* 0x000fe200078e0a00 */
[----:B------:R-:W-:Y:S01]  /*1650*/  ISETP.GE.AND P5, PT, R32, RZ, PT ;  /* 0x000000ff2000720c */ /* 0x000fe20003fa6270 */
[----:B------:R-:W-:Y:S01]  /*1660*/  IMAD.MOV R28, RZ, RZ, -R28 ;  /* 0x000000ffff1c7224 */ /* 0x000fe200078e0a1c */
[----:B------:R-:W-:Y:S01]  /*1670*/  ISETP.GT.U32.AND P1, PT, R0, R24, PT ;  /* 0x000000180000720c */ /* 0x000fe20003f24070 */
[----:B------:R-:W-:Y:S02]  /*1680*/  VIADD R32, R4, 0x150 ;  /* 0x0000015004207836 */ /* 0x000fe40000000000 */
[----:B------:R-:W-:Y:S01]  /*1690*/  IMAD.MOV R27, RZ, RZ, -R27 ;  /* 0x000000ffff1b7224 */ /* 0x000fe200078e0a1b */
[----:B------:R-:W-:Y:S01]  /*16a0*/  @!P2 IADD3 R25, PT, PT, R25, -R0, RZ ;  /* 0x800000001919a210 */ /* 0x000fe20007ffe0ff */
[C---:B------:R-:W-:Y:S01]  /*16b0*/  IMAD R28, R0.reuse, R28, R31 ;  /* 0x0000001c001c7224 */ /* 0x040fe200078e021f */
[----:B------:R-:W-:Y:S01]  /*16c0*/  IABS R33, R32 ;  /* 0x0000002000217213 */ /* 0x000fe20000000000 */
[C---:B------:R-:W-:Y:S01]  /*16d0*/  IMAD R27, R0.reuse, R27, R29 ;  /* 0x0000001b001b7224 */ /* 0x040fe200078e021d */
[----:B------:R-:W-:Y:S01]  /*16e0*/  ISETP.GT.U32.AND P2, PT, R0, R25, PT ;  /* 0x000000190000720c */ /* 0x000fe20003f44070 */
[----:B------:R-:W-:Y:S01]  /*16f0*/  @!P3 IMAD.IADD R26, R26, 0x1, -R0 ;  /* 0x000000011a1ab824 */ /* 0x000fe200078e0a00 */
[C---:B------:R-:W-:Y:S01]  /*1700*/  ISETP.GT.U32.AND P3, PT, R0.reuse, R28, PT ;  /* 0x0000001c0000720c */ /* 0x040fe20003f64070 */
[----:B------:R-:W-:Y:S01]  /*1710*/  @!P6 IMAD.MOV R23, RZ, RZ, -R23 ;  /* 0x000000ffff17e224 */ /* 0x000fe200078e0a17 */
[----:B------:R-:W-:Y:S01]  /*1720*/  ISETP.GT.U32.AND P6, PT, R0, R27, PT ;  /* 0x0000001b0000720c */ /* 0x000fe20003fc4070 */
[----:B------:R-:W-:-:S04]  /*1730*/  IMAD.HI.U32 R29, R6, R33, RZ ;  /* 0x00000021061d7227 */ /* 0x000fc800078e00ff */
[----:B------:R-:W-:Y:S02]  /*1740*/  IMAD.MOV R29, RZ, RZ, -R29 ;  /* 0x000000ffff1d7224 */ /* 0x000fe400078e0a1d */
[--C-:B------:R-:W-:Y:S01]  /*1750*/  @!P1 IMAD.IADD R24, R24, 0x1, -R0.reuse ;  /* 0x0000000118189824 */ /* 0x100fe200078e0a00 */
[----:B------:R-:W-:Y:S01]  /*1760*/  ISETP.GE.AND P1, PT, R34, RZ, PT ;  /* 0x000000ff2200720c */ /* 0x000fe20003f26270 */
[----:B------:R-:W-:Y:S02]  /*1770*/  VIADD R34, R4, 0x148 ;  /* 0x0000014804227836 */ /* 0x000fe40000000000 */
[----:B------:R-:W-:Y:S02]  /*1780*/  IMAD R29, R0, R29, R33 ;  /* 0x0000001d001d7224 */ /* 0x000fe400078e0221 */
[----:B------:R-:W-:Y:S01]  /*1790*/  @!P3 IMAD.IADD R28, R28, 0x1, -R0 ;  /* 0x000000011c1cb824 */ /* 0x000fe200078e0a00 */
[----:B------:R-:W-:Y:S01]  /*17a0*/  IABS R35, R34 ;  /* 0x0000002200237213 */ /* 0x000fe20000000000 */
[----:B------:R-:W-:Y:S01]  /*17b0*/  @!P5 IMAD.MOV R26, RZ, RZ, -R26 ;  /* 0x000000ffff1ad224 */ /* 0x000fe200078e0a1a */
[----:B------:R-:W-:Y:S01]  /*17c0*/  @!P6 IADD3 R27, PT, PT, R27, -R0, RZ ;  /* 0x800000001b1be210 */ /* 0x000fe20007ffe0ff */
[----:B------:R-:W-:Y:S01]  /*17d0*/  @!P2 IMAD.IADD R25, R25, 0x1, -R0 ;  /* 0x000000011919a824 */ /* 0x000fe200078e0a00 */
[----:B------:R-:W-:Y:S01]  /*17e0*/  ISETP.GT.U32.AND P5, PT, R0, R29, PT ;  /* 0x0000001d0000720c */ /* 0x000fe20003fa4070 */
[----:B------:R-:W-:Y:S01]  /*17f0*/  @!P4 IMAD.MOV R24, RZ, RZ, -R24 ;  /* 0x000000ffff18c224 */ /* 0x000fe200078e0a18 */
[----:B------:R-:W-:Y:S01]  /*1800*/  ISETP.GE.AND P2, PT, R30, RZ, PT ;  /* 0x000000ff1e00720c */ /* 0x000fe20003f46270 */
[----:B------:R-:W-:Y:S01]  /*1810*/  IMAD.HI.U32 R30, R6, R35, RZ ;  /* 0x00000023061e7227 */ /* 0x000fe200078e00ff */
[----:B------:R-:W-:-:S02]  /*1820*/  ISETP.GT.U32.AND P3, PT, R0, R28, PT ;  /* 0x0000001c0000720c */ /* 0x000fc40003f64070 */
[----:B------:R-:W-:Y:S01]  /*1830*/  ISETP.GT.U32.AND P4, PT, R0, R27, PT ;  /* 0x0000001b0000720c */ /* 0x000fe20003f84070 */
[----:B------:R-:W-:Y:S01]  /*1840*/  IMAD.MOV R30, RZ, RZ, -R30 ;  /* 0x000000ffff1e7224 */ /* 0x000fe200078e0a1e */
[----:B------:R-:W-:Y:S01]  /*1850*/  ISETP.GE.AND P6, PT, R32, RZ, PT ;  /* 0x000000ff2000720c */ /* 0x000fe20003fc6270 */
[----:B------:R-:W-:Y:S02]  /*1860*/  VIADD R32, R4, 0x138 ;  /* 0x0000013804207836 */ /* 0x000fe40000000000 */
[----:B------:R-:W-:Y:S02]  /*1870*/  IMAD R30, R0, R30, R35 ;  /* 0x0000001e001e7224 */ /* 0x000fe400078e0223 */
[--C-:B------:R-:W-:Y:S01]  /*1880*/  @!P5 IMAD.IADD R29, R29, 0x1, -R0.reuse ;  /* 0x000000011d1dd824 */ /* 0x100fe200078e0a00 */
[----:B------:R-:W-:Y:S01]  /*1890*/  IABS R35, R32 ;  /* 0x0000002000237213 */ /* 0x000fe20000000000 */
[----:B------:R-:W-:Y:S02]  /*18a0*/  VIADD R31, R4, 0x140 ;  /* 0x00000140041f7836 */ /* 0x000fe40000000000 */
[--C-:B------:R-:W-:Y:S01]  /*18b0*/  @!P3 IMAD.IADD R28, R28, 0x1, -R0.reuse ;  /* 0x000000011c1cb824 */ /* 0x100fe200078e0a00 */
[C---:B------:R-:W-:Y:S01]  /*18c0*/  ISETP.GT.U32.AND P3, PT, R0.reuse, R30, PT ;  /* 0x0000001e0000720c */ /* 0x040fe20003f64070 */
[----:B------:R-:W-:Y:S01]  /*18d0*/  @!P4 IMAD.IADD R27, R27, 0x1, -R0 ;  /* 0x000000011b1bc824 */ /* 0x000fe200078e0a00 */
[----:B------:R-:W-:Y:S01]  /*18e0*/  ISETP.GT.U32.AND P5, PT, R0, R29, PT ;  /* 0x0000001d0000720c */ /* 0x000fe20003fa4070 */
[----:B------:R-:W-:Y:S01]  /*18f0*/  @!P0 IMAD.MOV R25, RZ, RZ, -R25 ;  /* 0x000000ffff198224 */ /* 0x000fe200078e0a19 */
[----:B------:R-:W-:Y:S01]  /*1900*/  IABS R33, R31 ;  /* 0x0000001f00217213 */ /* 0x000fe20000000000 */
[----:B------:R-:W-:Y:S01]  /*1910*/  @!P1 IMAD.MOV R27, RZ, RZ, -R27 ;  /* 0x000000ffff1b9224 */ /* 0x000fe200078e0a1b */
[----:B------:R-:W-:Y:S01]  /*1920*/  ISETP.GE.AND P1, PT, R32, RZ, PT ;  /* 0x000000ff2000720c */ /* 0x000fe20003f26270 */
[----:B------:R-:W-:Y:S01]  /*1930*/  IMAD.HI.U32 R32, R6, R35, RZ ;  /* 0x0000002306207227 */ /* 0x000fe200078e00ff */
[----:B------:R-:W-:-:S02]  /*1940*/  ISETP.GE.AND P0, PT, R34, RZ, PT ;  /* 0x000000ff2200720c */ /* 0x000fc40003f06270 */
[----:B------:R-:W-:Y:S01]  /*1950*/  ISETP.GE.AND P4, PT, R31, RZ, PT ;  /* 0x000000ff1f00720c */ /* 0x000fe20003f86270 */
[----:B------:R-:W-:Y:S01]  /*1960*/  IMAD.HI.U32 R31, R6, R33, RZ ;  /* 0x00000021061f7227 */ /* 0x000fe200078e00ff */
[----:B------:R-:W-:-:S03]  /*1970*/  IADD3 R34, PT, PT, R4, 0x130, RZ ;  /* 0x0000013004227810 */ /* 0x000fc60007ffe0ff */
[----:B------:R-:W-:Y:S01]  /*1980*/  IMAD.MOV R32, RZ, RZ, -R32 ;  /* 0x000000ffff207224 */ /* 0x000fe200078e0a20 */
[----:B------:R-:W-:Y:S01]  /*1990*/  IABS R37, R34 ;  /* 0x0000002200257213 */ /* 0x000fe20000000000 */
[----:B------:R-:W-:Y:S02]  /*19a0*/  IMAD.MOV R31, RZ, RZ, -R31 ;  /* 0x000000ffff1f7224 */ /* 0x000fe400078e0a1f */
[--C-:B------:R-:W-:Y:S02]  /*19b0*/  @!P3 IMAD.IADD R30, R30, 0x1, -R0.reuse ;  /* 0x000000011e1eb824 */ /* 0x100fe400078e0a00 */
[----:B------:R-:W-:Y:S02]  /*19c0*/  @!P5 IMAD.IADD R29, R29, 0x1, -R0 ;  /* 0x000000011d1dd824 */ /* 0x000fe400078e0a00 */
[C---:B------:R-:W-:Y:S01]  /*19d0*/  IMAD R32, R0.reuse, R32, R35 ;  /* 0x0000002000207224 */ /* 0x040fe200078e0223 */
[C---:B------:R-:W-:Y:S01]  /*19e0*/  ISETP.GT.U32.AND P3, PT, R0.reuse, R30, PT ;  /* 0x0000001e0000720c */ /* 0x040fe20003f64070 */
[----:B------:R-:W-:-:S02]  /*19f0*/  IMAD R31, R0, R31, R33 ;  /* 0x0000001f001f7224 */ /* 0x000fc400078e0221 */
[----:B------:R-:W-:-:S03]  /*1a00*/  IMAD.HI.U32 R33, R6, R37, RZ ;  /* 0x0000002506217227 */ /* 0x000fc600078e00ff */
[C---:B------:R-:W-:Y:S01]  /*1a10*/  ISETP.GT.U32.AND P5, PT, R0.reuse, R31, PT ;  /* 0x0000001f0000720c */ /* 0x040fe20003fa4070 */
[----:B------:R-:W-:Y:S01]  /*1a20*/  @!P6 IMAD.MOV R29, RZ, RZ, -R29 ;  /* 0x000000ffff1de224 */ /* 0x000fe200078e0a1d */
[----:B------:R-:W-:Y:S01]  /*1a30*/  ISETP.GT.U32.AND P6, PT, R0, R32, PT ;  /* 0x000000200000720c */ /* 0x000fe20003fc4070 */
[----:B------:R-:W-:Y:S01]  /*1a40*/  VIADD R36, R4, 0x128 ;  /* 0x0000012804247836 */ /* 0x000fe20000000000 */
[----:B------:R-:W-:Y:S01]  /*1a50*/  IADD3 R33, PT, PT, -R33, RZ, RZ ;  /* 0x000000ff21217210 */ /* 0x000fe20007ffe1ff */
[----:B------:R-:W-:Y:S01]  /*1a60*/  @!P2 IMAD.MOV R28, RZ, RZ, -R28 ;  /* 0x000000ffff1ca224 */ /* 0x000fe200078e0a1c */
[----:B------:R-:W-:Y:S01]  /*1a70*/  ISETP.GE.AND P2, PT, R34, RZ, PT ;  /* 0x000000ff2200720c */ /* 0x000fe20003f46270 */
[----:B------:R-:W-:Y:S02]  /*1a80*/  @!P3 IMAD.IADD R30, R30, 0x1, -R0 ;  /* 0x000000011e1eb824 */ /* 0x000fe400078e0a00 */
[----:B------:R-:W-:Y:S01]  /*1a90*/  IMAD R33, R0, R33, R37 ;  /* 0x0000002100217224 */ /* 0x000fe200078e0225 */
[----:B------:R-:W-:Y:S01]  /*1aa0*/  IABS R37, R36 ;  /* 0x0000002400257213 */ /* 0x000fe20000000000 */
[----:B------:R-:W-:-:S02]  /*1ab0*/  VIADD R38, R4, 0x120 ;  /* 0x0000012004267836 */ /* 0x000fc40000000000 */
[--C-:B------:R-:W-:Y:S01]  /*1ac0*/  @!P5 IMAD.IADD R31, R31, 0x1, -R0.reuse ;  /* 0x000000011f1fd824 */ /* 0x100fe200078e0a00 */
[----:B------:R-:W-:Y:S01]  /*1ad0*/  ISETP.GT.U32.AND P3, PT, R0, R33, PT ;  /* 0x000000210000720c */ /* 0x000fe20003f64070 */
[----:B------:R-:W-:Y:S01]  /*1ae0*/  @!P6 IMAD.IADD R32, R32, 0x1, -R0 ;  /* 0x000000012020e824 */ /* 0x000fe200078e0a00 */
[----:B------:R-:W-:Y:S01]  /*1af0*/  IABS R39, R38 ;  /* 0x0000002600277213 */ /* 0x000fe20000000000 */
[----:B------:R-:W-:Y:S01]  /*1b00*/  IMAD.HI.U32 R34, R6, R37, RZ ;  /* 0x0000002506227227 */ /* 0x000fe200078e00ff */
[C---:B------:R-:W-:Y:S02]  /*1b10*/  ISETP.GT.U32.AND P5, PT, R0.reuse, R31, PT ;  /* 0x0000001f0000720c */ /* 0x040fe40003fa4070 */
[----:B------:R-:W-:Y:S01]  /*1b20*/  ISETP.GT.U32.AND P6, PT, R0, R32, PT ;  /* 0x000000200000720c */ /* 0x000fe20003fc4070 */
[----:B------:R-:W-:Y:S01]  /*1b30*/  IMAD.HI.U32 R35, R6, R39, RZ ;  /* 0x0000002706237227 */ /* 0x000fe200078e00ff */
[----:B------:R-:W-:-:S03]  /*1b40*/  IADD3 R34, PT, PT, -R34, RZ, RZ ;  /* 0x000000ff22227210 */ /* 0x000fc60007ffe1ff */
[----:B------:R-:W-:Y:S02]  /*1b50*/  IMAD.MOV R35, RZ, RZ, -R35 ;  /* 0x000000ffff237224 */ /* 0x000fe400078e0a23 */
[--C-:B------:R-:W-:Y:S02]  /*1b60*/  @!P3 IMAD.IADD R33, R33, 0x1, -R0.reuse ;  /* 0x000000012121b824 */ /* 0x100fe400078e0a00 */
[----:B------:R-:W-:Y:S02]  /*1b70*/  IMAD R34, R0, R34, R37 ;  /* 0x0000002200227224 */ /* 0x000fe400078e0225 */
[----:B------:R-:W-:Y:S01]  /*1b80*/  VIADD R37, R4, 0x110 ;  /* 0x0000011004257836 */ /* 0x000fe20000000000 */
[----:B------:R-:W-:Y:S01]  /*1b90*/  ISETP.GT.U32.AND P3, PT, R0, R33, PT ;  /* 0x000000210000720c */ /* 0x000fe20003f64070 */
[----:B------:R-:W-:Y:S01]  /*1ba0*/  @!P6 IMAD.IADD R32, R32, 0x1, -R0 ;  /* 0x000000012020e824 */ /* 0x000fe200078e0a00 */
[----:B------:R-:W-:Y:S01]  /*1bb0*/  ISETP.GT.U32.AND P6, PT, R0, R34, PT ;  /* 0x000000220000720c */ /* 0x000fe20003fc4070 */
[----:B------:R-:W-:Y:S01]  /*1bc0*/  @!P0 IMAD.MOV R30, RZ, RZ, -R30 ;  /* 0x000000ffff1e8224 */ /* 0x000fe200078e0a1e */
[----:B------:R-:W-:Y:S01]  /*1bd0*/  ISETP.GE.AND P0, PT, R36, RZ, PT ;  /* 0x000000ff2400720c */ /* 0x000fe20003f06270 */
[----:B------:R-:W-:Y:S01]  /*1be0*/  IMAD R36, R0, R35, R39 ;  /* 0x0000002300247224 */ /* 0x000fe200078e0227 */
[----:B------:R-:W-:Y:S01]  /*1bf0*/  IABS R39, R37 ;  /* 0x0000002500277213 */ /* 0x000fe20000000000 */
[----:B------:R-:W-:-:S02]  /*1c00*/  VIADD R40, R4, 0x118 ;  /* 0x0000011804287836 */ /* 0x000fc40000000000 */
[--C-:B------:R-:W-:Y:S01]  /*1c10*/  @!P5 IMAD.IADD R31, R31, 0x1, -R0.reuse ;  /* 0x000000011f1fd824 */ /* 0x100fe200078e0a00 */
[----:B------:R-:W-:Y:S01]  /*1c20*/  ISETP.GE.AND P5, PT, R38, RZ, PT ;  /* 0x000000ff2600720c */ /* 0x000fe20003fa6270 */
[----:B------:R-:W-:Y:S01]  /*1c30*/  VIADD R42, R4, 0x100 ;  /* 0x00000100042a7836 */ /* 0x000fe20000000000 */
[----:B------:R-:W-:Y:S01]  /*1c40*/  IABS R41, R40 ;  /* 0x0000002800297213 */ /* 0x000fe20000000000 */
[----:B------:R-:W-:Y:S01]  /*1c50*/  @!P4 IMAD.MOV R31, RZ, RZ, -R31 ;  /* 0x000000ffff1fc224 */ /* 0x000fe200078e0a1f */
[----:B------:R-:W-:Y:S01]  /*1c60*/  @!P3 IADD3 R33, PT, PT, R33, -R0, RZ ;  /* 0x800000002121b210 */ /* 0x000fe20007ffe0ff */
[----:B------:R-:W-:Y:S01]  /*1c70*/  @!P6 IMAD.IADD R34, R34, 0x1, -R0 ;  /* 0x000000012222e824 */ /* 0x000fe200078e0a00 */
[----:B------:R-:W-:Y:S01]  /*1c80*/  ISETP.GE.AND P6, PT, R37, RZ, PT ;  /* 0x000000ff2500720c */ /* 0x000fe20003fc6270 */
[----:B------:R-:W-:Y:S01]  /*1c90*/  IMAD.HI.U32 R37, R6, R39, RZ ;  /* 0x0000002706257227 */ /* 0x000fe200078e00ff */
[C---:B------:R-:W-:Y:S02]  /*1ca0*/  ISETP.GT.U32.AND P4, PT, R0.reuse, R36, PT ;  /* 0x000000240000720c */ /* 0x040fe40003f84070 */
[----:B------:R-:W-:Y:S01]  /*1cb0*/  IABS R49, R42 ;  /* 0x0000002a00317213 */ /* 0x000fe20000000000 */
[----:B------:R-:W-:Y:S01]  /*1cc0*/  @!P2 IMAD.MOV R33, RZ, RZ, -R33 ;  /* 0x000000ffff21a224 */ /* 0x000fe200078e0a21 */
[----:B------:R-:W-:Y:S01]  /*1cd0*/  ISETP.GT.U32.AND P2, PT, R0, R34, PT ;  /* 0x000000220000720c */ /* 0x000fe20003f44070 */
[----:B------:R-:W-:-:S02]  /*1ce0*/  IMAD.MOV R37, RZ, RZ, -R37 ;  /* 0x000000ffff257224 */ /* 0x000fc400078e0a25 */
[----:B------:R-:W-:-:S04]  /*1cf0*/  IMAD.HI.U32 R35, R6, R41, RZ ;  /* 0x0000002906237227 */ /* 0x000fc800078e00ff */
[----:B------:R-:W-:Y:S02]  /*1d00*/  IMAD R37, R0, R37, R39 ;  /* 0x0000002500257224 */ /* 0x000fe400078e0227 */
[----:B------:R-:W-:Y:S02]  /*1d10*/  IMAD.MOV R35, RZ, RZ, -R35 ;  /* 0x000000ffff237224 */ /* 0x000fe400078e0a23 */
[----:B------:R-:W-:Y:S02]  /*1d20*/  @!P4 IMAD.IADD R36, R36, 0x1, -R0 ;  /* 0x000000012424c824 */ /* 0x000fe400078e0a00 */
[----:B------:R-:W-:Y:S01]  /*1d30*/  @!P2 IADD3 R34, PT, PT, R34, -R0, RZ ;  /* 0x800000002222a210 */ /* 0x000fe20007ffe0ff */
[C---:B------:R-:W-:Y:S01]  /*1d40*/  IMAD R35, R0.reuse, R35, R41 ;  /* 0x0000002300237224 */ /* 0x040fe200078e0229 */
[----:B------:R-:W-:Y:S01]  /*1d50*/  ISETP.GT.U32.AND P2, PT, R0, R37, PT ;  /* 0x000000250000720c */ /* 0x000fe20003f44070 */
[----:B------:R-:W-:Y:S01]  /*1d60*/  VIADD R38, R4, 0x108 ;  /* 0x0000010804267836 */ /* 0x000fe20000000000 */
[C---:B------:R-:W-:Y:S01]  /*1d70*/  ISETP.GT.U32.AND P4, PT, R0.reuse, R36, PT ;  /* 0x000000240000720c */ /* 0x040fe20003f84070 */
[----:B------:R-:W-:Y:S01]  /*1d80*/  @!P0 IMAD.MOV R34, RZ, RZ, -R34 ;  /* 0x000000ffff228224 */ /* 0x000fe200078e0a22 */
[----:B------:R-:W-:Y:S01]  /*1d90*/  ISETP.GT.U32.AND P3, PT, R0, R35, PT ;  /* 0x000000230000720c */ /* 0x000fe20003f64070 */
[----:B------:R-:W-:Y:S01]  /*1da0*/  IMAD.HI.U32 R39, R6, R49, RZ ;  /* 0x0000003106277227 */ /* 0x000fe200078e00ff */
[----:B------:R-:W-:-:S03]  /*1db0*/  IABS R41, R38 ;  /* 0x0000002600297213 */ /* 0x000fc60000000000 */
[----:B------:R-:W-:Y:S02]  /*1dc0*/  VIADD R48, R4, 0xf8 ;  /* 0x000000f804307836 */ /* 0x000fe40000000000 */
[----:B------:R-:W-:Y:S02]  /*1dd0*/  IMAD.MOV R39, RZ, RZ, -R39 ;  /* 0x000000ffff277224 */ /* 0x000fe400078e0a27 */
[--C-:B------:R-:W-:Y:S01]  /*1de0*/  @!P2 IMAD.IADD R37, R37, 0x1, -R0.reuse ;  /* 0x000000012525a824 */ /* 0x100fe200078e0a00 */
[----:B------:R-:W-:Y:S01]  /*1df0*/  IABS R51, R48 ;  /* 0x0000003000337213 */ /* 0x000fe20000000000 */
[--C-:B------:R-:W-:Y:S01]  /*1e00*/  @!P4 IMAD.IADD R36, R36, 0x1, -R0.reuse ;  /* 0x000000012424c824 */ /* 0x100fe200078e0a00 */
[----:B------:R-:W-:Y:S01]  /*1e10*/  ISETP.GE.AND P4, PT, R38, RZ, PT ;  /* 0x000000ff2600720c */ /* 0x000fe20003f86270 */
[----:B------:R-:W-:Y:S01]  /*1e20*/  @!P3 IMAD.IADD R35, R35, 0x1, -R0 ;  /* 0x000000012323b824 */ /* 0x000fe200078e0a00 */
[----:B------:R-:W-:Y:S01]  /*1e30*/  ISETP.GT.U32.AND P0, PT, R0, R37, PT ;  /* 0x000000250000720c */ /* 0x000fe20003f04070 */
[----:B------:R-:W-:Y:S01]  /*1e40*/  IMAD.HI.U32 R38, R6, R41, RZ ;  /* 0x0000002906267227 */ /* 0x000fe200078e00ff */
[----:B------:R-:W-:-:S02]  /*1e50*/  ISETP.GE.AND P2, PT, R48, RZ, PT ;  /* 0x000000ff3000720c */ /* 0x000fc40003f46270 */
[C---:B------:R-:W-:Y:S01]  /*1e60*/  ISETP.GT.U32.AND P3, PT, R0.reuse, R35, PT ;  /* 0x000000230000720c */ /* 0x040fe20003f64070 */
[----:B------:R-:W-:Y:S02]  /*1e70*/  IMAD R39, R0, R39, R49 ;  /* 0x0000002700277224 */ /* 0x000fe400078e0231 */
[----:B------:R-:W-:Y:S01]  /*1e80*/  @!P1 IMAD.MOV R32, RZ, RZ, -R32 ;  /* 0x000000ffff209224 */ /* 0x000fe200078e0a20 */
[----:B------:R-:W-:Y:S01]  /*1e90*/  ISETP.GE.AND P1, PT, R40, RZ, PT ;  /* 0x000000ff2800720c */ /* 0x000fe20003f26270 */
[----:B------:R-:W-:Y:S02]  /*1ea0*/  IMAD.MOV R38, RZ, RZ, -R38 ;  /* 0x000000ffff267224 */ /* 0x000fe400078e0a26 */
[----:B------:R-:W-:-:S04]  /*1eb0*/  IMAD.HI.U32 R40, R6, R51, RZ ;  /* 0x0000003306287227 */ /* 0x000fc800078e00ff */
[----:B------:R-:W-:Y:S01]  /*1ec0*/  @!P0 IMAD.IADD R37, R37, 0x1, -R0 ;  /* 0x0000000125258824 */ /* 0x000fe200078e0a00 */
[C---:B------:R-:W-:Y:S01]  /*1ed0*/  ISETP.GT.U32.AND P0, PT, R0.reuse, R39, PT ;  /* 0x000000270000720c */ /* 0x040fe20003f04070 */
[----:B------:R-:W-:Y:S02]  /*1ee0*/  IMAD R38, R0, R38, R41 ;  /* 0x0000002600267224 */ /* 0x000fe400078e0229 */
[----:B------:R-:W-:Y:S02]  /*1ef0*/  IMAD.MOV R40, RZ, RZ, -R40 ;  /* 0x000000ffff287224 */ /* 0x000fe400078e0a28 */
[----:B------:R-:W-:Y:S01]  /*1f00*/  @!P3 IMAD.IADD R35, R35, 0x1, -R0 ;  /* 0x000000012323b824 */ /* 0x000fe200078e0a00 */
[----:B------:R-:W-:Y:S01]  /*1f10*/  ISETP.GE.AND P3, PT, R42, RZ, PT ;  /* 0x000000ff2a00720c */ /* 0x000fe20003f66270 */
[----:B------:R-:W-:Y:S01]  /*1f20*/  @!P5 IMAD.MOV R36, RZ, RZ, -R36 ;  /* 0x000000ffff24d224 */ /* 0x000fe200078e0a24 */
[C---:B------:R-:W-:Y:S01]  /*1f30*/  ISETP.GT.U32.AND P5, PT, R0.reuse, R38, PT ;  /* 0x000000260000720c */ /* 0x040fe20003fa4070 */
[----:B------:R-:W-:-:S02]  /*1f40*/  IMAD R42, R0, R40, R51 ;  /* 0x00000028002a7224 */ /* 0x000fc400078e0233 */
[----:B------:R-:W-:Y:S02]  /*1f50*/  VIADD R40, R4, 0xf0 ;  /* 0x000000f004287836 */ /* 0x000fe40000000000 */
[----:B------:R-:W-:Y:S02]  /*1f60*/  @!P0 IMAD.IADD R39, R39, 0x1, -R0 ;  /* 0x0000000127278824 */ /* 0x000fe400078e0a00 */
[----:B------:R-:W-:Y:S01]  /*1f70*/  @!P1 IMAD.MOV R35, RZ, RZ, -R35 ;  /* 0x000000ffff239224 */ /* 0x000fe200078e0a23 */
[----:B------:R-:W-:Y:S01]  /*1f80*/  IABS R51, R40 ;  /* 0x0000002800337213 */ /* 0x000fe20000000000 */
[----:B------:R-:W-:Y:S01]  /*1f90*/  IMAD.HI.U32 R41, R6, R53, RZ ;  /* 0x0000003506297227 */ /* 0x000fe200078e00ff */
[----:B------:R-:W-:Y:S02]  /*1fa0*/  ISETP.GE.AND P1, PT, R40, RZ, PT ;  /* 0x000000ff2800720c */ /* 0x000fe40003f26270 */
[----:B------:R-:W-:Y:S01]  /*1fb0*/  ISETP.GT.U32.AND P0, PT, R0, R39, PT ;  /* 0x000000270000720c */ /* 0x000fe20003f04070 */
[----:B------:R-:W-:Y:S01]  /*1fc0*/  IMAD.HI.U32 R40, R6, R51, RZ ;  /* 0x0000003306287227 */ /* 0x000fe200078e00ff */
[----:B------:R-:W-:-:S03]  /*1fd0*/  IADD3 R41, PT, PT, -R41, RZ, RZ ;  /* 0x000000ff29297210 */ /* 0x000fc60007ffe1ff */
[----:B------:R-:W-:Y:S02]  /*1fe0*/  @!P5 IMAD.IADD R38, R38, 0x1, -R0 ;  /* 0x000000012626d824 */ /* 0x000fe400078e0a00 */
[----:B------:R-:W-:Y:S02]  /*1ff0*/  IMAD.MOV R40, RZ, RZ, -R40 ;  /* 0x000000ffff287224 */ /* 0x000fe400078e0a28 */
[----:B------:R-:W-:Y:S01]  /*2000*/  @!P6 IMAD.MOV R37, RZ, RZ, -R37 ;  /* 0x000000ffff25e224 */ /* 0x000fe200078e0a25 */
[C---:B------:R-:W-:Y:S01]  /*2010*/  ISETP.GT.U32.AND P5, PT, R0.reuse, R38, PT ;  /* 0x000000260000720c */ /* 0x040fe20003fa4070 */
[C---:B------:R-:W-:Y:S01]  /*2020*/  IMAD R40, R0.reuse, R40, R51 ;  /* 0x0000002800287224 */ /* 0x040fe200078e0233 */
[----:B------:R-:W-:Y:S01]  /*2030*/  ISETP.GT.U32.AND P6, PT, R0, R42, PT ;  /* 0x0000002a0000720c */ /* 0x000fe20003fc4070 */
[----:B------:R-:W-:Y:S02]  /*2040*/  @!P0 IMAD.IADD R39, R39, 0x1, -R0 ;  /* 0x0000000127278824 */ /* 0x000fe400078e0a00 */
[----:B------:R-:W-:Y:S01]  /*2050*/  VIADD R54, R4, 0xe0 ;  /* 0x000000e004367836 */ /* 0x000fe20000000000 */
[----:B------:R-:W-:Y:S01]  /*2060*/  ISETP.GT.U32.AND P0, PT, R0, R40, PT ;  /* 0x000000280000720c */ /* 0x000fe20003f04070 */
[----:B------:R-:W-:-:S02]  /*2070*/  VIADD R56, R4, 0xd8 ;  /* 0x000000d804387836 */ /* 0x000fc40000000000 */
[----:B------:R-:W-:Y:S01]  /*2080*/  IMAD R41, R0, R41, R53 ;  /* 0x0000002900297224 */ /* 0x000fe200078e0235 */
[----:B------:R-:W-:Y:S01]  /*2090*/  IABS R55, R54 ;  /* 0x0000003600377213 */ /* 0x000fe20000000000 */
[----:B------:R-:W-:Y:S01]  /*20a0*/  VIADD R58, R4, 0xc8 ;  /* 0x000000c8043a7836 */ /* 0x000fe20000000000 */
[----:B------:R-:W-:Y:S01]  /*20b0*/  IABS R57, R56 ;  /* 0x0000003800397213 */ /* 0x000fe20000000000 */
[----:B------:R-:W-:Y:S01]  /*20c0*/  @!P5 IMAD.IADD R38, R38, 0x1, -R0 ;  /* 0x000000012626d824 */ /* 0x000fe200078e0a00 */
[----:B------:R-:W-:Y:S01]  /*20d0*/  ISETP.GE.AND P5, PT, R52, RZ, PT ;  /* 0x000000ff3400720c */ /* 0x000fe20003fa6270 */
[----:B------:R-:W-:Y:S02]  /*20e0*/  VIADD R52, R4, 0xd0 ;  /* 0x000000d004347836 */ /* 0x000fe40000000000 */
[----:B------:R-:W-:-:S03]  /*20f0*/  IMAD.HI.U32 R48, R6, R55, RZ ;  /* 0x0000003706307227 */ /* 0x000fc600078e00ff */
[----:B------:R-:W-:Y:S01]  /*2100*/  IABS R53, R52 ;  /* 0x0000003400357213 */ /* 0x000fe20000000000 */
[----:B------:R-:W-:Y:S01]  /*2110*/  @!P6 IMAD.IADD R42, R42, 0x1, -R0 ;  /* 0x000000012a2ae824 */ /* 0x000fe200078e0a00 */
[----:B------:R-:W-:Y:S01]  /*2120*/  ISETP.GT.U32.AND P6, PT, R0, R41, PT ;  /* 0x000000290000720c */ /* 0x000fe20003fc4070 */
[----:B------:R-:W-:-:S04]  /*2130*/  IMAD.HI.U32 R49, R6, R57, RZ ;  /* 0x0000003906317227 */ /* 0x000fc800078e00ff */
[----:B------:R-:W-:Y:S01]  /*2140*/  @!P0 IMAD.IADD R40, R40, 0x1, -R0 ;  /* 0x0000000128288824 */ /* 0x000fe200078e0a00 */
[C---:B------:R-:W-:Y:S01]  /*2150*/  ISETP.GT.U32.AND P0, PT, R0.reuse, R42, PT ;  /* 0x0000002a0000720c */ /* 0x040fe20003f04070 */
[----:B------:R-:W-:Y:S02]  /*2160*/  IMAD.MOV R48, RZ, RZ, -R48 ;  /* 0x000000ffff307224 */ /* 0x000fe400078e0a30 */
[----:B------:R-:W-:Y:S02]  /*2170*/  IMAD.MOV R50, RZ, RZ, -R49 ;  /* 0x000000ffff327224 */ /* 0x000fe400078e0a31 */
[----:B------:R-:W-:Y:S01]  /*2180*/  @!P4 IMAD.MOV R38, RZ, RZ, -R38 ;  /* 0x000000ffff26c224 */ /* 0x000fe200078e0a26 */
[C---:B------:R-:W-:Y:S01]  /*2190*/  ISETP.GT.U32.AND P4, PT, R0.reuse, R40, PT ;  /* 0x000000280000720c */ /* 0x040fe20003f84070 */
[----:B------:R-:W-:Y:S01]  /*21a0*/  IMAD R49, R0, R48, R55 ;  /* 0x0000003000317224 */ /* 0x000fe200078e0237 */
[----:B------:R-:W-:Y:S01]  /*21b0*/  IABS R55, R58 ;  /* 0x0000003a00377213 */ /* 0x000fe20000000000 */
[----:B------:R-:W-:-:S04]  /*21c0*/  IMAD.HI.U32 R48, R6, R53, RZ ;  /* 0x0000003506307227 */ /* 0x000fc800078e00ff */
[----:B------:R-:W-:Y:S02]  /*21d0*/  IMAD.MOV R48, RZ, RZ, -R48 ;  /* 0x000000ffff307224 */ /* 0x000fe400078e0a30 */
[----:B------:R-:W-:Y:S02]  /*21e0*/  @!P6 IMAD.IADD R41, R41, 0x1, -R0 ;  /* 0x000000012929e824 */ /* 0x000fe400078e0a00 */
[----:B------:R-:W-:Y:S01]  /*21f0*/  @!P3 IMAD.MOV R39, RZ, RZ, -R39 ;  /* 0x000000ffff27b224 */ /* 0x000fe200078e0a27 */
[C---:B------:R-:W-:Y:S01]  /*2200*/  ISETP.GT.U32.AND P3, PT, R0.reuse, R49, PT ;  /* 0x000000310000720c */ /* 0x040fe20003f64070 */
[C---:B------:R-:W-:Y:S01]  /*2210*/  IMAD R53, R0.reuse, R48, R53 ;  /* 0x0000003000357224 */ /* 0x040fe200078e0235 */
[C---:B------:R-:W-:Y:S01]  /*2220*/  ISETP.GT.U32.AND P6, PT, R0.reuse, R41, PT ;  /* 0x000000290000720c */ /* 0x040fe20003fc4070 */
[----:B------:R-:W-:Y:S01]  /*2230*/  IMAD R51, R0, R50, R57 ;  /* 0x0000003200337224 */ /* 0x000fe200078e0239 */
[----:B------:R-:W-:Y:S01]  /*2240*/  @!P4 IADD3 R40, PT, PT, R40, -R0, RZ ;  /* 0x800000002828c210 */ /* 0x000fe20007ffe0ff */
[----:B------:R-:W-:Y:S01]  /*2250*/  IMAD.HI.U32 R50, R6, R55, RZ ;  /* 0x0000003706327227 */ /* 0x000fe200078e00ff */
[----:B------:R-:W-:-:S03]  /*2260*/  ISETP.GT.U32.AND P4, PT, R0, R53, PT ;  /* 0x000000350000720c */ /* 0x000fc60003f84070 */
[----:B------:R-:W-:Y:S02]  /*2270*/  IMAD.MOV R50, RZ, RZ, -R50 ;  /* 0x000000ffff327224 */ /* 0x000fe400078e0a32 */
[--C-:B------:R-:W-:Y:S01]  /*2280*/  @!P0 IMAD.IADD R42, R42, 0x1, -R0.reuse ;  /* 0x000000012a2a8824 */ /* 0x100fe200078e0a00 */
[----:B------:R-:W-:Y:S01]  /*2290*/  ISETP.GT.U32.AND P0, PT, R0, R51, PT ;  /* 0x000000330000720c */ /* 0x000fe20003f04070 */
[----:B------:R-:W-:Y:S02]  /*22a0*/  VIADD R60, R4, 0xc0 ;  /* 0x000000c0043c7836 */ /* 0x000fe40000000000 */
[C---:B------:R-:W-:Y:S02]  /*22b0*/  IMAD R55, R0.reuse, R50, R55 ;  /* 0x0000003200377224 */ /* 0x040fe400078e0237 */
[--C-:B------:R-:W-:Y:S01]  /*22c0*/  @!P3 IMAD.IADD R49, R49, 0x1, -R0.reuse ;  /* 0x000000013131b824 */ /* 0x100fe200078e0a00 */
[----:B------:R-:W-:Y:S01]  /*22d0*/  IABS R57, R60 ;  /* 0x0000003c00397213 */ /* 0x000fe20000000000 */
[--C-:B------:R-:W-:Y:S01]  /*22e0*/  @!P6 IMAD.IADD R41, R41, 0x1, -R0.reuse ;  /* 0x000000012929e824 */ /* 0x100fe200078e0a00 */
[----:B------:R-:W-:Y:S01]  /*22f0*/  ISETP.GT.U32.AND P3, PT, R0, R55, PT ;  /* 0x000000370000720c */ /* 0x000fe20003f64070 */
[----:B------:R-:W-:Y:S01]  /*2300*/  @!P4 IMAD.IADD R53, R53, 0x1, -R0 ;  /* 0x000000013535c824 */ /* 0x000fe200078e0a00 */
[----:B------:R-:W-:Y:S01]  /*2310*/  ISETP.GE.AND P6, PT, R54, RZ, PT ;  /* 0x000000ff3600720c */ /* 0x000fe20003fc6270 */
[----:B------:R-:W-:Y:S01]  /*2320*/  VIADD R54, R4, 0xb0 ;  /* 0x000000b004367836 */ /* 0x000fe20000000000 */
[----:B------:R-:W-:Y:S01]  /*2330*/  ISETP.GT.U32.AND P4, PT, R0, R49, PT ;  /* 0x000000310000720c */ /* 0x000fe20003f84070 */
[----:B------:R-:W-:-:S03]  /*2340*/  IMAD.HI.U32 R48, R6, R57, RZ ;  /* 0x0000003906307227 */ /* 0x000fc600078e00ff */
[----:B------:R-:W-:Y:S01]  /*2350*/  IABS R61, R54 ;  /* 0x00000036003d7213 */ /* 0x000fe20000000000 */
[----:B------:R-:W-:Y:S01]  /*2360*/  @!P0 IMAD.IADD R51, R51, 0x1, -R0 ;  /* 0x0000000133338824 */ /* 0x000fe200078e0a00 */
[----:B------:R-:W-:Y:S01]  /*2370*/  ISETP.GE.AND P0, PT, R56, RZ, PT ;  /* 0x000000ff3800720c */ /* 0x000fe20003f06270 */
[----:B------:R-:W-:Y:S02]  /*2380*/  IMAD.HI.U32 R50, R6, R59, RZ ;  /* 0x0000003b06327227 */ /* 0x000fe400078e00ff */
[----:B------:R-:W-:Y:S02]  /*2390*/  @!P3 IADD3 R55, PT, PT, R55, -R0, RZ ;  /* 0x800000003737b210 */ /* 0x000fe40007ffe0ff */
[----:B------:R-:W-:Y:S01]  /*23a0*/  IMAD.MOV R48, RZ, RZ, -R48 ;  /* 0x000000ffff307224 */ /* 0x000fe200078e0a30 */
[----:B------:R-:W-:Y:S01]  /*23b0*/  ISETP.GT.U32.AND P3, PT, R0, R53, PT ;  /* 0x000000350000720c */ /* 0x000fe20003f64070 */
[----:B------:R-:W-:Y:S02]  /*23c0*/  VIADD R56, R4, 0xa8 ;  /* 0x000000a804387836 */ /* 0x000fe40000000000 */
[----:B------:R-:W-:Y:S01]  /*23d0*/  @!P2 IMAD.MOV R42, RZ, RZ, -R42 ;  /* 0x000000ffff2aa224 */ /* 0x000fe200078e0a2a */
[C---:B------:R-:W-:Y:S01]  /*23e0*/  ISETP.GT.U32.AND P2, PT, R0.reuse, R51, PT ;  /* 0x000000330000720c */ /* 0x040fe20003f44070 */
[----:B------:R-:W-:Y:S01]  /*23f0*/  IMAD.MOV R50, RZ, RZ, -R50 ;  /* 0x000000ffff327224 */ /* 0x000fe200078e0a32 */
[----:B------:R-:W-:Y:S01]  /*2400*/  IABS R63, R56 ;  /* 0x00000038003f7213 */ /* 0x000fe20000000000 */
[----:B------:R-:W-:-:S02]  /*2410*/  IMAD R57, R0, R48, R57 ;  /* 0x0000003000397224 */ /* 0x000fc400078e0239 */
[----:B------:R-:W-:-:S04]  /*2420*/  IMAD.HI.U32 R48, R6, R61, RZ ;  /* 0x0000003d06307227 */ /* 0x000fc800078e00ff */
[----:B------:R-:W-:Y:S02]  /*2430*/  IMAD R59, R0, R50, R59 ;  /* 0x00000032003b7224 */ /* 0x000fe400078e023b */
[----:B------:R-:W-:Y:S01]  /*2440*/  @!P4 IMAD.IADD R49, R49, 0x1, -R0 ;  /* 0x000000013131c824 */ /* 0x000fe200078e0a00 */
        /* <DEDUP_REMOVED lines=9> */
[C---:B------:R-:W-:Y:S02]  /*24e0*/  IMAD R63, R0.reuse, R48, R63 ;  /* 0x00000030003f7224 */ /* 0x040fe400078e023f */
[----:B------:R-:W-:Y:S01]  /*24f0*/  @!P0 IMAD.MOV R51, RZ, RZ, -R51 ;  /* 0x000000ffff338224 */ /* 0x000fe200078e0a33 */
[C---:B------:R-:W-:Y:S01]  /*2500*/  ISETP.GT.U32.AND P0, PT, R0.reuse, R61, PT ;  /* 0x0000003d0000720c */ /* 0x040fe20003f04070 */
[----:B------:R-:W-:Y:S01]  /*2510*/  @!P5 IMAD.MOV R41, RZ, RZ, -R41 ;  /* 0x000000ffff29d224 */ /* 0x000fe200078e0a29 */
[C---:B------:R-:W-:Y:S01]  /*2520*/  ISETP.GT.U32.AND P5, PT, R0.reuse, R57, PT ;  /* 0x000000390000720c */ /* 0x040fe20003fa4070 */
[----:B------:R-:W-:Y:S01]  /*2530*/  @!P1 IMAD.MOV R40, RZ, RZ, -R40 ;  /* 0x000000ffff289224 */ /* 0x000fe200078e0a28 */
[C---:B------:R-:W-:Y:S01]  /*2540*/  ISETP.GT.U32.AND P1, PT, R0.reuse, R55, PT ;  /* 0x000000370000720c */ /* 0x040fe20003f24070 */
[----:B------:R-:W-:Y:S01]  /*2550*/  @!P4 IMAD.MOV R53, RZ, RZ, -R53 ;  /* 0x000000ffff35c224 */ /* 0x000fe200078e0a35 */
[----:B------:R-:W-:Y:S01]  /*2560*/  ISETP.GT.U32.AND P4, PT, R0, R63, PT ;  /* 0x0000003f0000720c */ /* 0x000fe20003f84070 */
[----:B------:R-:W-:-:S02]  /*2570*/  VIADD R52, R4, 0xa0 ;  /* 0x000000a004347836 */ /* 0x000fc40000000000 */
[----:B------:R-:W-:Y:S02]  /*2580*/  VIADD R50, R4, 0x98 ;  /* 0x0000009804327836 */ /* 0x000fe40000000000 */
[--C-:B------:R-:W-:Y:S01]  /*2590*/  @!P2 IMAD.IADD R59, R59, 0x1, -R0.reuse ;  /* 0x000000013b3ba824 */ /* 0x100fe200078e0a00 */
[----:B------:R-:W-:Y:S01]  /*25a0*/  IABS R65, R52 ;  /* 0x0000003400417213 */ /* 0x000fe20000000000 */
[--C-:B------:R-:W-:Y:S01]  /*25b0*/  @!P0 IMAD.IADD R61, R61, 0x1, -R0.reuse ;  /* 0x000000013d3d8824 */ /* 0x100fe200078e0a00 */
[----:B------:R-:W-:Y:S01]  /*25c0*/  IABS R67, R50 ;  /* 0x0000003200437213 */ /* 0x000fe20000000000 */
[----:B------:R-:W-:Y:S01]  /*25d0*/  @!P6 IMAD.MOV R49, RZ, RZ, -R49 ;  /* 0x000000ffff31e224 */ /* 0x000fe200078e0a31 */
[----:B------:R-:W-:Y:S01]  /*25e0*/  @!P5 IADD3 R57, PT, PT, R57, -R0, RZ ;  /* 0x800000003939d210 */ /* 0x000fe20007ffe0ff */
[----:B------:R-:W-:Y:S01]  /*25f0*/  IMAD.HI.U32 R48, R6, R65, RZ ;  /* 0x0000004106307227 */ /* 0x000fe200078e00ff */
[C---:B------:R-:W-:Y:S02]  /*2600*/  ISETP.GT.U32.AND P6, PT, R0.reuse, R59, PT ;  /* 0x0000003b0000720c */ /* 0x040fe40003fc4070 */
[----:B------:R-:W-:Y:S01]  /*2610*/  ISETP.GT.U32.AND P2, PT, R0, R57, PT ;  /* 0x000000390000720c */ /* 0x000fe20003f44070 */
[--C-:B------:R-:W-:Y:S01]  /*2620*/  @!P1 IMAD.IADD R55, R55, 0x1, -R0.reuse ;  /* 0x0000000137379824 */ /* 0x100fe200078e0a00 */
[----:B------:R-:W-:Y:S01]  /*2630*/  ISETP.GE.AND P1, PT, R60, RZ, PT ;  /* 0x000000ff3c00720c */ /* 0x000fe20003f26270 */
[----:B------:R-:W-:Y:S01]  /*2640*/  @!P4 IMAD.IADD R63, R63, 0x1, -R0 ;  /* 0x000000013f3fc824 */ /* 0x000fe200078e0a00 */
[----:B------:R-:W-:Y:S01]  /*2650*/  ISETP.GT.U32.AND P4, PT, R0, R61, PT ;  /* 0x0000003d0000720c */ /* 0x000fe20003f84070 */
[----:B------:R-:W-:Y:S01]  /*2660*/  IMAD.MOV R48, RZ, RZ, -R48 ;  /* 0x000000ffff307224 */ /* 0x000fe200078e0a30 */
[----:B------:R-:W-:Y:S01]  /*2670*/  ISETP.GE.AND P0, PT, R50, RZ, PT ;  /* 0x000000ff3200720c */ /* 0x000fe20003f06270 */
[----:B------:R-:W-:Y:S01]  /*2680*/  @!P3 IMAD.MOV R55, RZ, RZ, -R55 ;  /* 0x000000ffff37b224 */ /* 0x000fe200078e0a37 */
[----:B------:R-:W-:Y:S01]  /*2690*/  ISETP.GE.AND P3, PT, R54, RZ, PT ;  /* 0x000000ff3600720c */ /* 0x000fe20003f66270 */
[----:B------:R-:W-:Y:S01]  /*26a0*/  IMAD R65, R0, R48, R65 ;  /* 0x0000003000417224 */ /* 0x000fe200078e0241 */
[----:B------:R-:W-:Y:S01]  /*26b0*/  ISETP.GE.AND P5, PT, R62, RZ, PT ;  /* 0x000000ff3e00720c */ /* 0x000fe20003fa6270 */
[----:B------:R-:W-:-:S02]  /*26c0*/  IMAD.HI.U32 R48, R6, R67, RZ ;  /* 0x0000004306307227 */ /* 0x000fc400078e00ff */
[----:B------:R-:W-:Y:S02]  /*26d0*/  @!P2 IADD3 R57, PT, PT, R57, -R0, RZ ;  /* 0x800000003939a210 */ /* 0x000fe40007ffe0ff */
[----:B------:R-:W-:Y:S01]  /*26e0*/  IMAD.MOV R48, RZ, RZ, -R48 ;  /* 0x000000ffff307224 */ /* 0x000fe200078e0a30 */
[----:B------:R-:W-:Y:S01]  /*26f0*/  ISETP.GE.AND P2, PT, R56, RZ, PT ;  /* 0x000000ff3800720c */ /* 0x000fe20003f46270 */
[----:B------:R-:W-:Y:S01]  /*2700*/  @!P4 IMAD.IADD R61, R61, 0x1, -R0 ;  /* 0x000000013d3dc824 */ /* 0x000fe200078e0a00 */
[C---:B------:R-:W-:Y:S01]  /*2710*/  ISETP.GT.U32.AND P4, PT, R0.reuse, R65, PT ;  /* 0x000000410000720c */ /* 0x040fe20003f84070 */
[C---:B------:R-:W-:Y:S02]  /*2720*/  IMAD R67, R0.reuse, R48, R67 ;  /* 0x0000003000437224 */ /* 0x040fe400078e0243 */
[----:B------:R-:W-:Y:S02]  /*2730*/  @!P3 IMAD.MOV R61, RZ, RZ, -R61 ;  /* 0x000000ffff3db224 */ /* 0x000fe400078e0a3d */
[----:B------:R-:W-:Y:S01]  /*2740*/  @!P1 IMAD.MOV R57, RZ, RZ, -R57 ;  /* 0x000000ffff399224 */ /* 0x000fe200078e0a39 */
[----:B------:R-:W-:Y:S01]  /*2750*/  ISETP.GT.U32.AND P3, PT, R0, R67, PT ;  /* 0x000000430000720c */ /* 0x000fe20003f64070 */
[----:B------:R-:W-:Y:S01]  /*2760*/  VIADD R50, R4, 0x90 ;  /* 0x0000009004327836 */ /* 0x000fe20000000000 */
[----:B------:R-:W-:Y:S01]  /*2770*/  ISETP.GT.U32.AND P1, PT, R0, R63, PT ;  /* 0x0000003f0000720c */ /* 0x000fe20003f24070 */
[----:B------:R-:W-:-:S02]  /*2780*/  VIADD R54, R4, 0x80 ;  /* 0x0000008004367836 */ /* 0x000fc40000000000 */
[--C-:B------:R-:W-:Y:S01]  /*2790*/  @!P6 IMAD.IADD R59, R59, 0x1, -R0.reuse ;  /* 0x000000013b3be824 */ /* 0x100fe200078e0a00 */
[----:B------:R-:W-:Y:S01]  /*27a0*/  IABS R69, R50 ;  /* 0x0000003200457213 */ /* 0x000fe20000000000 */
[----:B------:R-:W-:Y:S01]  /*27b0*/  VIADD R56, R4, 0x78 ;  /* 0x0000007804387836 */ /* 0x000fe20000000000 */
[----:B------:R-:W-:Y:S01]  /*27c0*/  ISETP.GE.AND P6, PT, R52, RZ, PT ;  /* 0x000000ff3400720c */ /* 0x000fe20003fc6270 */
[--C-:B------:R-:W-:Y:S01]  /*27d0*/  @!P4 IMAD.IADD R65, R65, 0x1, -R0.reuse ;  /* 0x000000014141c824 */ /* 0x100fe200078e0a00 */
[----:B------:R-:W-:Y:S01]  /*27e0*/  IADD3 R52, PT, PT, R4, 0x88, RZ ;  /* 0x0000008804347810 */ /* 0x000fe20007ffe0ff */
[----:B------:R-:W-:Y:S01]  /*27f0*/  IMAD.HI.U32 R48, R6, R69, RZ ;  /* 0x0000004506307227 */ /* 0x000fe200078e00ff */
[----:B------:R-:W-:Y:S02]  /*2800*/  IABS R73, R54 ;  /* 0x0000003600497213 */ /* 0x000fe40000000000 */
[----:B------:R-:W-:Y:S01]  /*2810*/  IABS R71, R52 ;  /* 0x0000003400477213 */ /* 0x000fe20000000000 */
[--C-:B------:R-:W-:Y:S01]  /*2820*/  @!P3 IMAD.IADD R67, R67, 0x1, -R0.reuse ;  /* 0x000000014343b824 */ /* 0x100fe200078e0a00 */
[----:B------:R-:W-:Y:S01]  /*2830*/  IABS R75, R56 ;  /* 0x00000038004b7213 */ /* 0x000fe20000000000 */
[----:B------:R-:W-:Y:S01]  /*2840*/  @!P1 IMAD.IADD R63, R63, 0x1, -R0 ;  /* 0x000000013f3f9824 */ /* 0x000fe200078e0a00 */
[----:B------:R-:W-:Y:S01]  /*2850*/  ISETP.GE.AND P1, PT, R52, RZ, PT ;  /* 0x000000ff3400720c */ /* 0x000fe20003f26270 */
[----:B------:R-:W-:Y:S01]  /*2860*/  @!P5 IMAD.MOV R59, RZ, RZ, -R59 ;  /* 0x000000ffff3bd224 */ /* 0x000fe200078e0a3b */
[----:B------:R-:W-:Y:S01]  /*2870*/  IADD3 R52, PT, PT, -R48, RZ, RZ ;  /* 0x000000ff30347210 */ /* 0x000fe20007ffe1ff */
[----:B------:R-:W-:Y:S01]  /*2880*/  IMAD.HI.U32 R48, R6, R73, RZ ;  /* 0x0000004906307227 */ /* 0x000fe200078e00ff */
[----:B------:R-:W-:-:S02]  /*2890*/  ISETP.GT.U32.AND P3, PT, R0, R67, PT ;  /* 0x000000430000720c */ /* 0x000fc40003f64070 */
[C---:B------:R-:W-:Y:S01]  /*28a0*/  ISETP.GT.U32.AND P4, PT, R0.reuse, R65, PT ;  /* 0x000000410000720c */ /* 0x040fe20003f84070 */
[----:B------:R-:W-:Y:S01]  /*28b0*/  IMAD R69, R0, R52, R69 ;  /* 0x0000003400457224 */ /* 0x000fe200078e0245 */
[----:B------:R-:W-:Y:S01]  /*28c0*/  ISETP.GE.AND P5, PT, R50, RZ, PT ;  /* 0x000000ff3200720c */ /* 0x000fe20003fa6270 */
[----:B------:R-:W-:Y:S02]  /*28d0*/  IMAD.MOV R52, RZ, RZ, -R48 ;  /* 0x000000ffff347224 */ /* 0x000fe400078e0a30 */
[----:B------:R-:W-:-:S04]  /*28e0*/  IMAD.HI.U32 R48, R6, R75, RZ ;  /* 0x0000004b06307227 */ /* 0x000fc800078e00ff */
[----:B------:R-:W-:Y:S01]  /*28f0*/  IMAD R73, R0, R52, R73 ;  /* 0x0000003400497224 */ /* 0x000fe200078e0249 */
[----:B------:R-:W-:Y:S01]  /*2900*/  IADD3 R48, PT, PT, -R48, RZ, RZ ;  /* 0x000000ff30307210 */ /* 0x000fe20007ffe1ff */
[----:B------:R-:W-:-:S04]  /*2910*/  IMAD.HI.U32 R50, R6, R71, RZ ;  /* 0x0000004706327227 */ /* 0x000fc800078e00ff */
[----:B------:R-:W-:Y:S01]  /*2920*/  @!P3 IMAD.IADD R67, R67, 0x1, -R0 ;  /* 0x000000014343b824 */ /* 0x000fe200078e0a00 */
[C---:B------:R-:W-:Y:S01]  /*2930*/  ISETP.GT.U32.AND P3, PT, R0.reuse, R73, PT ;  /* 0x000000490000720c */ /* 0x040fe20003f64070 */
[----:B------:R-:W-:Y:S02]  /*2940*/  IMAD.MOV R50, RZ, RZ, -R50 ;  /* 0x000000ffff327224 */ /* 0x000fe400078e0a32 */
[----:B------:R-:W-:Y:S01]  /*2950*/  @!P4 IMAD.IADD R65, R65, 0x1, -R0 ;  /* 0x000000014141c824 */ /* 0x000fe200078e0a00 */
[----:B------:R-:W-:Y:S01]  /*2960*/  @!P0 IADD3 R67, PT, PT, -R67, RZ, RZ ;  /* 0x000000ff43438210 */ /* 0x000fe20007ffe1ff */
[C---:B------:R-:W-:Y:S01]  /*2970*/  IMAD R71, R0.reuse, R50, R71 ;  /* 0x0000003200477224 */ /* 0x040fe200078e0247 */
[C---:B------:R-:W-:Y:S01]  /*2980*/  ISETP.GT.U32.AND P4, PT, R0.reuse, R69, PT ;  /* 0x000000450000720c */ /* 0x040fe20003f84070 */
[----:B------:R-:W-:Y:S02]  /*2990*/  IMAD R75, R0, R48, R75 ;  /* 0x00000030004b7224 */ /* 0x000fe400078e024b */
[----:B------:R-:W-:-:S02]  /*29a0*/  VIADD R58, R4, 0x68 ;  /* 0x00000068043a7836 */ /* 0x000fc40000000000 */
[----:B------:R-:W-:Y:S01]  /*29b0*/  @!P6 IMAD.MOV R65, RZ, RZ, -R65 ;  /* 0x000000ffff41e224 */ /* 0x000fe200078e0a41 */
[C---:B------:R-:W-:Y:S01]  /*29c0*/  ISETP.GT.U32.AND P6, PT, R0.reuse, R71, PT ;  /* 0x000000470000720c */ /* 0x040fe20003fc4070 */
[--C-:B------:R-:W-:Y:S01]  /*29d0*/  @!P3 IMAD.IADD R73, R73, 0x1, -R0.reuse ;  /* 0x000000014949b824 */ /* 0x100fe200078e0a00 */
[----:B------:R-:W-:Y:S01]  /*29e0*/  ISETP.GT.U32.AND P0, PT, R0, R75, PT ;  /* 0x0000004b0000720c */ /* 0x000fe20003f04070 */
[----:B------:R-:W-:Y:S01]  /*29f0*/  @!P2 IMAD.MOV R63, RZ, RZ, -R63 ;  /* 0x000000ffff3fa224 */ /* 0x000fe200078e0a3f */
[----:B------:R-:W-:Y:S01]  /*2a00*/  IABS R79, R58 ;  /* 0x0000003a004f7213 */ /* 0x000fe20000000000 */
[----:B------:R-:W-:Y:S01]  /*2a10*/  VIADD R60, R4, 0x60 ;  /* 0x00000060043c7836 */ /* 0x000fe20000000000 */
[----:B------:R-:W-:Y:S01]  /*2a20*/  ISETP.GT.U32.AND P3, PT, R0, R73, PT ;  /* 0x000000490000720c */ /* 0x000fe20003f64070 */
[----:B------:R-:W-:Y:S01]  /*2a30*/  @!P4 IMAD.IADD R69, R69, 0x1, -R0 ;  /* 0x000000014545c824 */ /* 0x000fe200078e0a00 */
[----:B------:R-:W-:Y:S01]  /*2a40*/  ISETP.GE.AND P2, PT, R54, RZ, PT ;  /* 0x000000ff3600720c */ /* 0x000fe20003f46270 */
[----:B------:R-:W-:Y:S01]  /*2a50*/  IMAD.HI.U32 R50, R6, R79, RZ ;  /* 0x0000004f06327227 */ /* 0x000fe200078e00ff */
[----:B------:R-:W-:-:S02]  /*2a60*/  IABS R81, R60 ;  /* 0x0000003c00517213 */ /* 0x000fc40000000000 */
[----:B------:R-:W-:Y:S01]  /*2a70*/  ISETP.GT.U32.AND P4, PT, R0, R69, PT ;  /* 0x000000450000720c */ /* 0x000fe20003f84070 */
[----:B------:R-:W-:Y:S02]  /*2a80*/  VIADD R54, R4, 0x70 ;  /* 0x0000007004367836 */ /* 0x000fe40000000000 */
[----:B------:R-:W-:Y:S02]  /*2a90*/  IMAD.MOV R50, RZ, RZ, -R50 ;  /* 0x000000ffff327224 */ /* 0x000fe400078e0a32 */
[--C-:B------:R-:W-:Y:S01]  /*2aa0*/  @!P6 IMAD.IADD R71, R71, 0x1, -R0.reuse ;  /* 0x000000014747e824 */ /* 0x100fe200078e0a00 */
[----:B------:R-:W-:Y:S01]  /*2ab0*/  IABS R77, R54 ;  /* 0x00000036004d7213 */ /* 0x000fe20000000000 */
[----:B------:R-:W-:Y:S02]  /*2ac0*/  @!P0 IMAD.IADD R75, R75, 0x1, -R0 ;  /* 0x000000014b4b8824 */ /* 0x000fe400078e0a00 */
[C---:B------:R-:W-:Y:S01]  /*2ad0*/  IMAD R79, R0.reuse, R50, R79 ;  /* 0x00000032004f7224 */ /* 0x040fe200078e024f */
[----:B------:R-:W-:Y:S01]  /*2ae0*/  ISETP.GT.U32.AND P6, PT, R0, R71, PT ;  /* 0x000000470000720c */ /* 0x000fe20003fc4070 */
[----:B------:R-:W-:Y:S01]  /*2af0*/  IMAD.HI.U32 R48, R6, R77, RZ ;  /* 0x0000004d06307227 */ /* 0x000fe200078e00ff */
[----:B------:R-:W-:-:S03]  /*2b00*/  ISETP.GT.U32.AND P0, PT, R0, R75, PT ;  /* 0x0000004b0000720c */ /* 0x000fc60003f04070 */
[----:B------:R-:W-:-:S04]  /*2b10*/  IMAD.HI.U32 R52, R6, R81, RZ ;  /* 0x0000005106347227 */ /* 0x000fc800078e00ff */
[----:B------:R-:W-:Y:S01]  /*2b20*/  @!P3 IMAD.IADD R73, R73, 0x1, -R0 ;  /* 0x000000014949b824 */ /* 0x000fe200078e0a00 */
[C---:B------:R-:W-:Y:S01]  /*2b30*/  ISETP.GT.U32.AND P3, PT, R0.reuse, R79, PT ;  /* 0x0000004f0000720c */ /* 0x040fe20003f64070 */
[----:B------:R-:W-:Y:S02]  /*2b40*/  IMAD.MOV R48, RZ, RZ, -R48 ;  /* 0x000000ffff307224 */ /* 0x000fe400078e0a30 */
[----:B------:R-:W-:Y:S02]  /*2b50*/  IMAD.MOV R52, RZ, RZ, -R52 ;  /* 0x000000ffff347224 */ /* 0x000fe400078e0a34 */
[C---:B------:R-:W-:Y:S02]  /*2b60*/  IMAD R77, R0.reuse, R48, R77 ;  /* 0x00000030004d7224 */ /* 0x040fe400078e024d */
[----:B------:R-:W-:Y:S02]  /*2b70*/  IMAD R81, R0, R52, R81 ;  /* 0x0000003400517224 */ /* 0x000fe400078e0251 */
[----:B------:R-:W-:-:S02]  /*2b80*/  VIADD R62, R4, 0x50 ;  /* 0x00000050043e7836 */ /* 0x000fc40000000000 */
[--C-:B------:R-:W-:Y:S01]  /*2b90*/  @!P4 IMAD.IADD R69, R69, 0x1, -R0.reuse ;  /* 0x000000014545c824 */ /* 0x100fe200078e0a00 */
[----:B------:R-:W-:Y:S01]  /*2ba0*/  ISETP.GE.AND P4, PT, R56, RZ, PT ;  /* 0x000000ff3800720c */ /* 0x000fe20003f86270 */
[--C-:B------:R-:W-:Y:S01]  /*2bb0*/  @!P6 IMAD.IADD R71, R71, 0x1, -R0.reuse ;  /* 0x000000014747e824 */ /* 0x100fe200078e0a00 */
[C---:B------:R-:W-:Y:S01]  /*2bc0*/  ISETP.GT.U32.AND P6, PT, R0.reuse, R77, PT ;  /* 0x0000004d0000720c */ /* 0x040fe20003fc4070 */
[----:B------:R-:W-:Y:S01]  /*2bd0*/  @!P0 IMAD.IADD R75, R75, 0x1, -R0 ;  /* 0x000000014b4b8824 */ /* 0x000fe200078e0a00 */
[----:B------:R-:W-:Y:S01]  /*2be0*/  ISETP.GT.U32.AND P0, PT, R0, R81, PT ;  /* 0x000000510000720c */ /* 0x000fe20003f04070 */
[C---:B------:R-:W-:Y:S01]  /*2bf0*/  VIADD R56, R4.reuse, 0x58 ;  /* 0x0000005804387836 */ /* 0x040fe20000000000 */
[----:B------:R-:W-:Y:S01]  /*2c00*/  IABS R85, R62 ;  /* 0x0000003e00557213 */ /* 0x000fe20000000000 */
[----:B------:R-:W-:Y:S01]  /*2c10*/  @!P5 IMAD.MOV R69, RZ, RZ, -R69 ;  /* 0x000000ffff45d224 */ /* 0x000fe200078e0a45 */
[----:B------:R-:W-:Y:S01]  /*2c20*/  @!P3 IADD3 R79, PT, PT, R79, -R0, RZ ;  /* 0x800000004f4fb210 */ /* 0x000fe20007ffe0ff */
[----:B------:R-:W-:Y:S01]  /*2c30*/  VIADD R66, R4, 0x40 ;  /* 0x0000004004427836 */ /* 0x000fe20000000000 */
[----:B------:R-:W-:Y:S01]  /*2c40*/  IABS R83, R56 ;  /* 0x0000003800537213 */ /* 0x000fe20000000000 */
[----:B------:R-:W-:Y:S01]  /*2c50*/  IMAD.HI.U32 R50, R6, R85, RZ ;  /* 0x0000005506327227 */ /* 0x000fe200078e00ff */
[----:B------:R-:W-:-:S02]  /*2c60*/  ISETP.GT.U32.AND P5, PT, R0, R79, PT ;  /* 0x0000004f0000720c */ /* 0x000fc40003fa4070 */
[----:B------:R-:W-:Y:S01]  /*2c70*/  IABS R89, R66 ;  /* 0x0000004200597213 */ /* 0x000fe20000000000 */
[----:B------:R-:W-:Y:S02]  /*2c80*/  IMAD.MOV R50, RZ, RZ, -R50 ;  /* 0x000000ffff327224 */ /* 0x000fe400078e0a32 */
[----:B------:R-:W-:-:S04]  /*2c90*/  IMAD.HI.U32 R48, R6, R83, RZ ;  /* 0x0000005306307227 */ /* 0x000fc800078e00ff */
[--C-:B------:R-:W-:Y:S01]  /*2ca0*/  @!P6 IMAD.IADD R77, R77, 0x1, -R0.reuse ;  /* 0x000000014d4de824 */ /* 0x100fe200078e0a00 */
[----:B------:R-:W-:Y:S01]  /*2cb0*/  ISETP.GE.AND P6, PT, R54, RZ, PT ;  /* 0x000000ff3600720c */ /* 0x000fe20003fc6270 */
[----:B------:R-:W-:Y:S02]  /*2cc0*/  @!P0 IMAD.IADD R81, R81, 0x1, -R0 ;  /* 0x0000000151518824 */ /* 0x000fe400078e0a00 */
[C---:B------:R-:W-:Y:S01]  /*2cd0*/  IMAD R85, R0.reuse, R50, R85 ;  /* 0x0000003200557224 */ /* 0x040fe200078e0255 */
[C---:B------:R-:W-:Y:S01]  /*2ce0*/  ISETP.GT.U32.AND P3, PT, R0.reuse, R77, PT ;  /* 0x0000004d0000720c */ /* 0x040fe20003f64070 */
[----:B------:R-:W-:Y:S01]  /*2cf0*/  IMAD.MOV R48, RZ, RZ, -R48 ;  /* 0x000000ffff307224 */ /* 0x000fe200078e0a30 */
[----:B------:R-:W-:Y:S01]  /*2d00*/  ISETP.GT.U32.AND P0, PT, R0, R81, PT ;  /* 0x000000510000720c */ /* 0x000fe20003f04070 */
[----:B------:R-:W-:Y:S01]  /*2d10*/  IMAD.HI.U32 R52, R6, R87, RZ ;  /* 0x0000005706347227 */ /* 0x000fe200078e00ff */
[----:B------:R-:W-:Y:S02]  /*2d20*/  @!P5 IADD3 R79, PT, PT, R79, -R0, RZ ;  /* 0x800000004f4fd210 */ /* 0x000fe40007ffe0ff */
[C---:B------:R-:W-:Y:S01]  /*2d30*/  ISETP.GT.U32.AND P5, PT, R0.reuse, R85, PT ;  /* 0x000000550000720c */ /* 0x040fe20003fa4070 */
[----:B------:R-:W-:-:S02]  /*2d40*/  IMAD R83, R0, R48, R83 ;  /* 0x0000003000537224 */ /* 0x000fc400078e0253 */
[----:B------:R-:W-:-:S04]  /*2d50*/  IMAD.HI.U32 R48, R6, R89, RZ ;  /* 0x0000005906307227 */ /* 0x000fc800078e00ff */
[----:B------:R-:W-:Y:S02]  /*2d60*/  IMAD.MOV R52, RZ, RZ, -R52 ;  /* 0x000000ffff347224 */ /* 0x000fe400078e0a34 */
[----:B------:R-:W-:Y:S02]  /*2d70*/  VIADD R68, R4, 0x38 ;  /* 0x0000003804447836 */ /* 0x000fe40000000000 */
[----:B------:R-:W-:Y:S02]  /*2d80*/  IMAD.MOV R50, RZ, RZ, -R48 ;  /* 0x000000ffff327224 */ /* 0x000fe400078e0a30 */
[C---:B------:R-:W-:Y:S01]  /*2d90*/  IMAD R87, R0.reuse, R52, R87 ;  /* 0x0000003400577224 */ /* 0x040fe200078e0257 */
[----:B------:R-:W-:Y:S01]  /*2da0*/  IABS R91, R68 ;  /* 0x00000044005b7213 */ /* 0x000fe20000000000 */
[C---:B------:R-:W-:Y:S02]  /*2db0*/  IMAD R89, R0.reuse, R50, R89 ;  /* 0x0000003200597224 */ /* 0x040fe400078e0259 */
[--C-:B------:R-:W-:Y:S01]  /*2dc0*/  @!P3 IMAD.IADD R77, R77, 0x1, -R0.reuse ;  /* 0x000000014d4db824 */ /* 0x100fe200078e0a00 */
[C---:B------:R-:W-:Y:S01]  /*2dd0*/  ISETP.GT.U32.AND P3, PT, R0.reuse, R83, PT ;  /* 0x000000530000720c */ /* 0x040fe20003f64070 */
[--C-:B------:R-:W-:Y:S01]  /*2de0*/  @!P0 IMAD.IADD R81, R81, 0x1, -R0.reuse ;  /* 0x0000000151518824 */ /* 0x100fe200078e0a00 */
[C---:B------:R-:W-:Y:S01]  /*2df0*/  ISETP.GT.U32.AND P0, PT, R0.reuse, R87, PT ;  /* 0x000000570000720c */ /* 0x040fe20003f04070 */
[----:B------:R-:W-:Y:S01]  /*2e00*/  @!P5 IMAD.IADD R85, R85, 0x1, -R0 ;  /* 0x000000015555d824 */ /* 0x000fe200078e0a00 */
[----:B------:R-:W-:Y:S01]  /*2e10*/  ISETP.GT.U32.AND P5, PT, R0, R89, PT ;  /* 0x000000590000720c */ /* 0x000fe20003fa4070 */
[----:B------:R-:W-:Y:S01]  /*2e20*/  IMAD.HI.U32 R48, R6, R91, RZ ;  /* 0x0000005b06307227 */ /* 0x000fe200078e00ff */
[----:B------:R-:W-:-:S03]  /*2e30*/  @!P6 IADD3 R77, PT, PT, -R77, RZ, RZ ;  /* 0x000000ff4d4de210 */ /* 0x000fc60007ffe1ff */
[C---:B------:R-:W-:Y:S02]  /*2e40*/  VIADD R70, R4.reuse, 0x30 ;  /* 0x0000003004467836 */ /* 0x040fe40000000000 */
[----:B------:R-:W-:Y:S02]  /*2e50*/  VIADD R72, R4, 0x28 ;  /* 0x0000002804487836 */ /* 0x000fe40000000000 */
[----:B------:R-:W-:Y:S01]  /*2e60*/  IMAD.MOV R48, RZ, RZ, -R48 ;  /* 0x000000ffff307224 */ /* 0x000fe200078e0a30 */
[----:B------:R-:W-:Y:S01]  /*2e70*/  IABS R93, R70 ;  /* 0x00000046005d7213 */ /* 0x000fe20000000000 */
[--C-:B------:R-:W-:Y:S01]  /*2e80*/  @!P3 IMAD.IADD R83, R83, 0x1, -R0.reuse ;  /* 0x000000015353b824 */ /* 0x100fe200078e0a00 */
[----:B------:R-:W-:Y:S01]  /*2e90*/  IABS R95, R72 ;  /* 0x00000048005f7213 */ /* 0x000fe20000000000 */
[----:B------:R-:W-:Y:S01]  /*2ea0*/  IMAD R91, R0, R48, R91 ;  /* 0x00000030005b7224 */ /* 0x000fe200078e025b */
[----:B------:R-:W-:Y:S01]  /*2eb0*/  @!P0 IADD3 R87, PT, PT, R87, -R0, RZ ;  /* 0x8000000057578210 */ /* 0x000fe20007ffe0ff */
[----:B------:R-:W-:Y:S01]  /*2ec0*/  @!P5 IMAD.IADD R89, R89, 0x1, -R0 ;  /* 0x000000015959d824 */ /* 0x000fe200078e0a00 */
[----:B------:R-:W-:Y:S01]  /*2ed0*/  ISETP.GE.AND P3, PT, R58, RZ, PT ;  /* 0x000000ff3a00720c */ /* 0x000fe20003f66270 */
[----:B------:R-:W-:Y:S01]  /*2ee0*/  VIADD R58, R4, 0x20 ;  /* 0x00000020043a7836 */ /* 0x000fe20000000000 */
[----:B------:R-:W-:Y:S01]  /*2ef0*/  ISETP.GE.AND P0, PT, R60, RZ, PT ;  /* 0x000000ff3c00720c */ /* 0x000fe20003f06270 */
[----:B------:R-:W-:Y:S01]  /*2f00*/  VIADD R60, R4, 0x18 ;  /* 0x00000018043c7836 */ /* 0x000fe20000000000 */
[----:B------:R-:W-:Y:S01]  /*2f10*/  ISETP.GT.U32.AND P5, PT, R0, R91, PT ;  /* 0x0000005b0000720c */ /* 0x000fe20003fa4070 */
[C---:B------:R-:W-:Y:S01]  /*2f20*/  VIADD R74, R4.reuse, 0x10 ;  /* 0x00000010044a7836 */ /* 0x040fe20000000000 */
[----:B------:R-:W-:Y:S01]  /*2f30*/  IABS R97, R58 ;  /* 0x0000003a00617213 */ /* 0x000fe20000000000 */
[----:B------:R-:W-:Y:S01]  /*2f40*/  VIADD R76, R4, 0x8 ;  /* 0x00000008044c7836 */ /* 0x000fe20000000000 */
[----:B------:R-:W-:Y:S01]  /*2f50*/  IABS R99, R60 ;  /* 0x0000003c00637213 */ /* 0x000fe20000000000 */
[----:B------:R-:W-:Y:S01]  /*2f60*/  IMAD.HI.U32 R50, R6, R93, RZ ;  /* 0x0000005d06327227 */ /* 0x000fe200078e00ff */
[----:B------:R-:W-:-:S02]  /*2f70*/  IABS R101, R74 ;  /* 0x0000004a00657213 */ /* 0x000fc40000000000 */
[----:B------:R-:W-:Y:S01]  /*2f80*/  IABS R103, R76 ;  /* 0x0000004c00677213 */ /* 0x000fe20000000000 */
[----:B------:R-:W-:-:S04]  /*2f90*/  IMAD.HI.U32 R52, R6, R95, RZ ;  /* 0x0000005f06347227 */ /* 0x000fc800078e00ff */
[----:B------:R-:W-:Y:S02]  /*2fa0*/  IMAD.MOV R50, RZ, RZ, -R50 ;  /* 0x000000ffff327224 */ /* 0x000fe400078e0a32 */
[----:B------:R-:W-:Y:S02]  /*2fb0*/  IMAD.MOV R52, RZ, RZ, -R52 ;  /* 0x000000ffff347224 */ /* 0x000fe400078e0a34 */
[C---:B------:R-:W-:Y:S02]  /*2fc0*/  IMAD R93, R0.reuse, R50, R93 ;  /* 0x00000032005d7224 */ /* 0x040fe400078e025d */
[C---:B------:R-:W-:Y:S02]  /*2fd0*/  IMAD R95, R0.reuse, R52, R95 ;  /* 0x00000034005f7224 */ /* 0x040fe400078e025f */
[----:B------:R-:W-:Y:S01]  /*2fe0*/  @!P4 IMAD.MOV R75, RZ, RZ, -R75 ;  /* 0x000000ffff4bc224 */ /* 0x000fe200078e0a4b */
[----:B------:R-:W-:Y:S01]  /*2ff0*/  ISETP.GT.U32.AND P4, PT, R0, R87, PT ;  /* 0x000000570000720c */ /* 0x000fe20003f84070 */
[----:B------:R-:W-:-:S04]  /*3000*/  IMAD.HI.U32 R48, R6, R97, RZ ;  /* 0x0000006106307227 */ /* 0x000fc800078e00ff */
[----:B------:R-:W-:-:S04]  /*3010*/  IMAD.HI.U32 R50, R6, R99, RZ ;  /* 0x0000006306327227 */ /* 0x000fc800078e00ff */
[----:B------:R-:W-:Y:S01]  /*3020*/  IMAD.HI.U32 R52, R6, R101, RZ ;  /* 0x0000006506347227 */ /* 0x000fe200078e00ff */
[----:B------:R-:W-:-:S03]  /*3030*/  IADD3 R50, PT, PT, -R50, RZ, RZ ;  /* 0x000000ff32327210 */ /* 0x000fc60007ffe1ff */
[----:B------:R-:W-:-:S04]  /*3040*/  IMAD.HI.U32 R54, R6, R103, RZ ;  /* 0x0000006706367227 */ /* 0x000fc800078e00ff */
[----:B------:R-:W-:-:S04]  /*3050*/  IMAD.HI.U32 R6, R6, R105, RZ ;  /* 0x0000006906067227 */ /* 0x000fc800078e00ff */
[----:B------:R-:W-:Y:S01]  /*3060*/  @!P5 IMAD.IADD R91, R91, 0x1, -R0 ;  /* 0x000000015b5bd824 */ /* 0x000fe200078e0a00 */
[C---:B------:R-:W-:Y:S01]  /*3070*/  ISETP.GT.U32.AND P5, PT, R0.reuse, R93, PT ;  /* 0x0000005d0000720c */ /* 0x040fe20003fa4070 */
[----:B------:R-:W-:Y:S02]  /*3080*/  IMAD.MOV R6, RZ, RZ, -R6 ;  /* 0x000000ffff067224 */ /* 0x000fe400078e0a06 */
[----:B------:R-:W-:Y:S01]  /*3090*/  @!P1 IMAD.MOV R71, RZ, RZ, -R71 ;  /* 0x000000ffff479224 */ /* 0x000fe200078e0a47 */
[C---:B------:R-:W-:Y:S01]  /*30a0*/  ISETP.GT.U32.AND P6, PT, R0.reuse, R91, PT ;  /* 0x0000005b0000720c */ /* 0x040fe20003fc4070 */
[C---:B------:R-:W-:Y:S01]  /*30b0*/  IMAD R105, R0.reuse, R6, R105 ;  /* 0x0000000600697224 */ /* 0x040fe200078e0269 */
[C---:B------:R-:W-:Y:S01]  /*30c0*/  ISETP.GT.U32.AND P1, PT, R0.reuse, R83, PT ;  /* 0x000000530000720c */ /* 0x040fe20003f24070 */
[----:B------:R-:W-:Y:S01]  /*30d0*/  @!P2 IMAD.MOV R73, RZ, RZ, -R73 ;  /* 0x000000ffff49a224 */ /* 0x000fe200078e0a49 */
[C---:B------:R-:W-:Y:S01]  /*30e0*/  ISETP.GT.U32.AND P2, PT, R0.reuse, R85, PT ;  /* 0x000000550000720c */ /* 0x040fe20003f44070 */
[----:B------:R-:W-:Y:S01]  /*30f0*/  @!P4 IMAD.IADD R87, R87, 0x1, -R0 ;  /* 0x000000015757c824 */ /* 0x000fe200078e0a00 */
[----:B------:R-:W-:Y:S01]  /*3100*/  ISETP.GT.U32.AND P4, PT, R0, R105, PT ;  /* 0x000000690000720c */ /* 0x000fe20003f84070 */
[----:B------:R-:W-:-:S02]  /*3110*/  IMAD.MOV R54, RZ, RZ, -R54 ;  /* 0x000000ffff367224 */ /* 0x000fc400078e0a36 */
[----:B------:R-:W-:Y:S02]  /*3120*/  IMAD.MOV R48, RZ, RZ, -R48 ;  /* 0x000000ffff307224 */ /* 0x000fe400078e0a30 */
[----:B------:R-:W-:Y:S01]  /*3130*/  @!P5 IMAD.IADD R93, R93, 0x1, -R0 ;  /* 0x000000015d5dd824 */ /* 0x000fe200078e0a00 */
[C---:B------:R-:W-:Y:S01]  /*3140*/  ISETP.GT.U32.AND P5, PT, R0.reuse, R89, PT ;  /* 0x000000590000720c */ /* 0x040fe20003fa4070 */
[C---:B------:R-:W-:Y:S02]  /*3150*/  IMAD R103, R0.reuse, R54, R103 ;  /* 0x0000003600677224 */ /* 0x040fe400078e0267 */
[C---:B------:R-:W-:Y:S02]  /*3160*/  IMAD R97, R0.reuse, R48, R97 ;  /* 0x0000003000617224 */ /* 0x040fe400078e0261 */
[----:B------:R-:W-:Y:S01]  /*3170*/  IMAD R99, R0, R50, R99 ;  /* 0x0000003200637224 */ /* 0x000fe200078e0263 */
[----:B------:R-:W0:Y:S01]  /*3180*/  LDC R48, c[0x0][0x3b0] ;  /* 0x0000ec00ff307b82 */ /* 0x000e220000000800 */
[----:B------:R-:W-:-:S02]  /*3190*/  IMAD.MOV R52, RZ, RZ, -R52 ;  /* 0x000000ffff347224 */ /* 0x000fc400078e0a34 */
[--C-:B------:R-:W-:Y:S01]  /*31a0*/  @!P6 IMAD.IADD R91, R91, 0x1, -R0.reuse ;  /* 0x000000015b5be824 */ /* 0x100fe200078e0a00 */
[C---:B------:R-:W-:Y:S01]  /*31b0*/  ISETP.GT.U32.AND P6, PT, R0.reuse, R103, PT ;  /* 0x000000670000720c */ /* 0x040fe20003fc4070 */
[----:B------:R-:W-:Y:S01]  /*31c0*/  @!P3 IMAD.MOV R79, RZ, RZ, -R79 ;  /* 0x000000ffff4fb224 */ /* 0x000fe200078e0a4f */
[C---:B------:R-:W-:Y:S01]  /*31d0*/  ISETP.GT.U32.AND P3, PT, R0.reuse, R93, PT ;  /* 0x0000005d0000720c */ /* 0x040fe20003f64070 */
[----:B------:R-:W-:Y:S01]  /*31e0*/  @!P0 IMAD.MOV R81, RZ, RZ, -R81 ;  /* 0x000000ffff518224 */ /* 0x000fe200078e0a51 */
[C---:B------:R-:W-:Y:S01]  /*31f0*/  ISETP.GT.U32.AND P0, PT, R0.reuse, R95, PT ;  /* 0x0000005f0000720c */ /* 0x040fe20003f04070 */
[--C-:B------:R-:W-:Y:S01]  /*3200*/  @!P1 IMAD.IADD R83, R83, 0x1, -R0.reuse ;  /* 0x0000000153539824 */ /* 0x100fe200078e0a00 */
[C---:B------:R-:W-:Y:S01]  /*3210*/  ISETP.GT.U32.AND P1, PT, R0.reuse, R97, PT ;  /* 0x000000610000720c */ /* 0x040fe20003f24070 */
[----:B------:R-:W-:Y:S01]  /*3220*/  @!P2 IMAD.IADD R85, R85, 0x1, -R0 ;  /* 0x000000015555a824 */ /* 0x000fe200078e0a00 */
[C---:B------:R-:W-:Y:S01]  /*3230*/  ISETP.GT.U32.AND P2, PT, R0.reuse, R99, PT ;  /* 0x000000630000720c */ /* 0x040fe20003f44070 */
[----:B------:R-:W-:-:S02]  /*3240*/  IMAD R101, R0, R52, R101 ;  /* 0x0000003400657224 */ /* 0x000fc400078e0265 */
[--C-:B------:R-:W-:Y:S01]  /*3250*/  @!P4 IMAD.IADD R105, R105, 0x1, -R0.reuse ;  /* 0x000000016969c824 */ /* 0x100fe200078e0a00 */
[----:B------:R-:W-:Y:S01]  /*3260*/  ISETP.GE.AND P4, PT, R68, RZ, PT ;  /* 0x000000ff4400720c */ /* 0x000fe20003f86270 */
[--C-:B------:R-:W-:Y:S01]  /*3270*/  @!P5 IMAD.IADD R89, R89, 0x1, -R0.reuse ;  /* 0x000000015959d824 */ /* 0x100fe200078e0a00 */
[----:B------:R-:W-:Y:S01]  /*3280*/  ISETP.GT.U32.AND P5, PT, R0, R101, PT ;  /* 0x000000650000720c */ /* 0x000fe20003fa4070 */
[--C-:B------:R-:W-:Y:S01]  /*3290*/  @!P6 IMAD.IADD R103, R103, 0x1, -R0.reuse ;  /* 0x000000016767e824 */ /* 0x100fe200078e0a00 */
[----:B------:R-:W-:Y:S01]  /*32a0*/  @!P3 IADD3 R93, PT, PT, R93, -R0, RZ ;  /* 0x800000005d5db210 */ /* 0x000fe20007ffe0ff */
[--C-:B------:R-:W-:Y:S01]  /*32b0*/  @!P0 IMAD.IADD R95, R95, 0x1, -R0.reuse ;  /* 0x000000015f5f8824 */ /* 0x100fe200078e0a00 */
[----:B------:R-:W-:Y:S01]  /*32c0*/  ISETP.GE.AND P3, PT, R56, RZ, PT ;  /* 0x000000ff3800720c */ /* 0x000fe20003f66270 */
[--C-:B------:R-:W-:Y:S01]  /*32d0*/  @!P1 IMAD.IADD R97, R97, 0x1, -R0.reuse ;  /* 0x0000000161619824 */ /* 0x100fe200078e0a00 */
[----:B------:R-:W-:Y:S01]  /*32e0*/  ISETP.GE.AND P0, PT, R62, RZ, PT ;  /* 0x000000ff3e00720c */ /* 0x000fe20003f06270 */
[--C-:B------:R-:W-:Y:S01]  /*32f0*/  @!P2 IMAD.IADD R99, R99, 0x1, -R0.reuse ;  /* 0x000000016363a824 */ /* 0x100fe200078e0a00 */
[----:B------:R-:W-:Y:S01]  /*3300*/  ISETP.GE.AND P1, PT, R64, RZ, PT ;  /* 0x000000ff4000720c */ /* 0x000fe20003f26270 */
[----:B-1----:R-:W-:Y:S01]  /*3310*/  IMAD R45, R45, UR6, RZ ;  /* 0x000000062d2d7c24 */ /* 0x002fe2000f8e02ff */
[----:B------:R-:W-:Y:S01]  /*3320*/  ISETP.GE.AND P2, PT, R66, RZ, PT ;  /* 0x000000ff4200720c */ /* 0x000fe20003f46270 */
[----:B------:R-:W-:Y:S01]  /*3330*/  @!P4 IMAD.MOV R91, RZ, RZ, -R91 ;  /* 0x000000ffff5bc224 */ /* 0x000fe200078e0a5b */
[----:B------:R-:W-:Y:S01]  /*3340*/  ISETP.GT.U32.AND P4, PT, R0, R103, PT ;  /* 0x000000670000720c */ /* 0x000fe20003f84070 */
[----:B------:R-:W-:Y:S01]  /*3350*/  @!P5 IMAD.IADD R101, R101, 0x1, -R0 ;  /* 0x000000016565d824 */ /* 0x000fe200078e0a00 */
[----:B------:R-:W-:Y:S01]  /*3360*/  ISETP.GE.AND P5, PT, R70, RZ, PT ;  /* 0x000000ff4600720c */ /* 0x000fe20003fa6270 */
[----:B------:R-:W-:-:S03]  /*3370*/  IMAD.WIDE R146, R45, 0x2, RZ ;  /* 0x000000022d927825 */ /* 0x000fc600078e02ff */
[C---:B------:R-:W-:Y:S01]  /*3380*/  ISETP.GT.U32.AND P6, PT, R0.reuse, R101, PT ;  /* 0x000000650000720c */ /* 0x040fe20003fc4070 */
[----:B------:R-:W-:Y:S01]  /*3390*/  @!P3 IMAD.MOV R83, RZ, RZ, -R83 ;  /* 0x000000ffff53b224 */ /* 0x000fe200078e0a53 */
[----:B------:R-:W-:Y:S01]  /*33a0*/  @!P0 IADD3 R85, PT, PT, -R85, RZ, RZ ;  /* 0x000000ff55558210 */ /* 0x000fe20007ffe1ff */
[----:B------:R-:W-:Y:S01]  /*33b0*/  @!P1 IMAD.MOV R87, RZ, RZ, -R87 ;  /* 0x000000ffff579224 */ /* 0x000fe200078e0a57 */
[C---:B------:R-:W-:Y:S01]  /*33c0*/  ISETP.GT.U32.AND P3, PT, R0.reuse, R95, PT ;  /* 0x0000005f0000720c */ /* 0x040fe20003f64070 */
[----:B------:R-:W-:Y:S01]  /*33d0*/  @!P2 IMAD.MOV R89, RZ, RZ, -R89 ;  /* 0x000000ffff59a224 */ /* 0x000fe200078e0a59 */
[C---:B------:R-:W-:Y:S01]  /*33e0*/  ISETP.GT.U32.AND P0, PT, R0.reuse, R97, PT ;  /* 0x000000610000720c */ /* 0x040fe20003f04070 */
[----:B------:R-:W-:Y:S01]  /*33f0*/  @!P4 IMAD.IADD R103, R103, 0x1, -R0 ;  /* 0x000000016767c824 */ /* 0x000fe200078e0a00 */
[C---:B------:R-:W-:Y:S01]  /*3400*/  ISETP.GT.U32.AND P1, PT, R0.reuse, R99, PT ;  /* 0x000000630000720c */ /* 0x040fe20003f24070 */
[----:B------:R-:W-:Y:S01]  /*3410*/  @!P5 IMAD.MOV R93, RZ, RZ, -R93 ;  /* 0x000000ffff5dd224 */ /* 0x000fe200078e0a5d */
[----:B------:R-:W-:-:S02]  /*3420*/  ISETP.GT.U32.AND P2, PT, R0, R105, PT ;  /* 0x000000690000720c */ /* 0x000fc40003f44070 */
[----:B------:R-:W-:Y:S01]  /*3430*/  ISETP.NE.AND P4, PT, R43, RZ, PT ;  /* 0x000000ff2b00720c */ /* 0x000fe20003f85270 */
[--C-:B------:R-:W-:Y:S01]  /*3440*/  @!P6 IMAD.IADD R101, R101, 0x1, -R0.reuse ;  /* 0x000000016565e824 */ /* 0x100fe200078e0a00 */
[----:B------:R-:W-:Y:S02]  /*3450*/  LOP3.LUT R43, RZ, R43, RZ, 0x33, !PT ;  /* 0x0000002bff2b7212 */ /* 0x000fe400078e33ff */
[----:B------:R-:W-:Y:S01]  /*3460*/  ISETP.GE.AND P5, PT, R4, RZ, PT ;  /* 0x000000ff0400720c */ /* 0x000fe20003fa6270 */
[--C-:B------:R-:W-:Y:S01]  /*3470*/  @!P3 IMAD.IADD R95, R95, 0x1, -R0.reuse ;  /* 0x000000015f5fb824 */ /* 0x100fe200078e0a00 */
[----:B------:R-:W-:Y:S01]  /*3480*/  SEL R4, R43, R40, !P4 ;  /* 0x000000282b047207 */ /* 0x000fe20006000000 */
[--C-:B------:R-:W-:Y:S01]  /*3490*/  @!P0 IMAD.IADD R97, R97, 0x1, -R0.reuse ;  /* 0x0000000161618824 */ /* 0x100fe200078e0a00 */
[----:B------:R-:W-:Y:S01]  /*34a0*/  SEL R6, R43, R41, !P4 ;  /* 0x000000292b067207 */ /* 0x000fe20006000000 */
[----:B------:R-:W-:Y:S01]  /*34b0*/  @!P1 IMAD.IADD R99, R99, 0x1, -R0 ;  /* 0x0000000163639824 */ /* 0x000fe200078e0a00 */
[----:B------:R-:W1:Y:S01]  /*34c0*/  LDC.64 R40, c[0x0][0x388] ;  /* 0x0000e200ff287b82 */ /* 0x000e620000000a00 */
[----:B------:R-:W-:Y:S01]  /*34d0*/  @!P2 IADD3 R105, PT, PT, R105, -R0, RZ ;  /* 0x800000006969a210 */ /* 0x000fe20007ffe0ff */
[-C--:B0-----:R-:W-:Y:S01]  /*34e0*/  IMAD R4, R4, R48.reuse, RZ ;  /* 0x0000003004047224 */ /* 0x081fe200078e02ff */
[----:B------:R-:W-:Y:S01]  /*34f0*/  ISETP.GE.AND P3, PT, R72, RZ, PT ;  /* 0x000000ff4800720c */ /* 0x000fe20003f66270 */
[----:B------:R-:W-:Y:S01]  /*3500*/  IMAD R6, R6, R48, RZ ;  /* 0x0000003006067224 */ /* 0x000fe200078e02ff */
[----:B------:R-:W-:-:S02]  /*3510*/  ISETP.GE.AND P0, PT, R58, RZ, PT ;  /* 0x000000ff3a00720c */ /* 0x000fc40003f06270 */
[----:B------:R-:W-:Y:S01]  /*3520*/  ISETP.GE.AND P1, PT, R60, RZ, PT ;  /* 0x000000ff3c00720c */ /* 0x000fe20003f26270 */
[----:B------:R-:W-:Y:S01]  /*3530*/  @!P5 IMAD.MOV R105, RZ, RZ, -R105 ;  /* 0x000000ffff69d224 */ /* 0x000fe200078e0a69 */
[----:B------:R-:W-:Y:S02]  /*3540*/  ISETP.GE.AND P2, PT, R74, RZ, PT ;  /* 0x000000ff4a00720c */ /* 0x000fe40003f46270 */
[----:B------:R-:W-:Y:S02]  /*3550*/  ISETP.GE.AND P6, PT, R76, RZ, PT ;  /* 0x000000ff4c00720c */ /* 0x000fe40003fc6270 */
[C---:B------:R-:W-:Y:S02]  /*3560*/  SEL R11, R43.reuse, R11, !P4 ;  /* 0x0000000b2b0b7207 */ /* 0x040fe40006000000 */
[C---:B------:R-:W-:Y:S01]  /*3570*/  SEL R8, R43.reuse, R8, !P4 ;  /* 0x000000082b087207 */ /* 0x040fe20006000000 */
[----:B------:R-:W-:Y:S01]  /*3580*/  @!P3 IMAD.MOV R95, RZ, RZ, -R95 ;  /* 0x000000ffff5fb224 */ /* 0x000fe200078e0a5f */
[C---:B------:R-:W-:Y:S01]  /*3590*/  SEL R9, R43.reuse, R9, !P4 ;  /* 0x000000092b097207 */ /* 0x040fe20006000000 */
[----:B------:R-:W-:Y:S01]  /*35a0*/  @!P0 IMAD.MOV R97, RZ, RZ, -R97 ;  /* 0x000000ffff618224 */ /* 0x000fe200078e0a61 */
[C---:B------:R-:W-:Y:S01]  /*35b0*/  SEL R10, R43.reuse, R10, !P4 ;  /* 0x0000000a2b0a7207 */ /* 0x040fe20006000000 */
[----:B------:R-:W-:Y:S01]  /*35c0*/  @!P1 IMAD.MOV R99, RZ, RZ, -R99 ;  /* 0x000000ffff639224 */ /* 0x000fe200078e0a63 */
[C---:B------:R-:W-:Y:S01]  /*35d0*/  SEL R12, R43.reuse, R12, !P4 ;  /* 0x0000000c2b0c7207 */ /* 0x040fe20006000000 */
[----:B------:R-:W-:Y:S01]  /*35e0*/  @!P2 IMAD.MOV R101, RZ, RZ, -R101 ;  /* 0x000000ffff65a224 */ /* 0x000fe200078e0a65 */
[----:B------:R-:W-:Y:S01]  /*35f0*/  SEL R13, R43, R13, !P4 ;  /* 0x0000000d2b0d7207 */ /* 0x000fe20006000000 */
[-C--:B------:R-:W-:Y:S01]  /*3600*/  IMAD R11, R11, R48.reuse, RZ ;  /* 0x000000300b0b7224 */ /* 0x080fe200078e02ff */
[----:B------:R-:W-:Y:S01]  /*3610*/  @!P6 IADD3 R103, PT, PT, -R103, RZ, RZ ;  /* 0x000000ff6767e210 */ /* 0x000fe20007ffe1ff */
[----:B------:R-:W-:Y:S01]  /*3620*/  IMAD R8, R8, R48, RZ ;  /* 0x0000003008087224 */ /* 0x000fe200078e02ff */
[----:B------:R-:W-:Y:S01]  /*3630*/  SEL R14, R43, R14, !P4 ;  /* 0x0000000e2b0e7207 */ /* 0x000fe20006000000 */
[-C--:B------:R-:W-:Y:S01]  /*3640*/  IMAD R9, R9, R48.reuse, RZ ;  /* 0x0000003009097224 */ /* 0x080fe200078e02ff */
[C---:B------:R-:W-:Y:S01]  /*3650*/  SEL R15, R43.reuse, R15, !P4 ;  /* 0x0000000f2b0f7207 */ /* 0x040fe20006000000 */
[----:B------:R-:W-:Y:S01]  /*3660*/  IMAD R10, R10, R48, RZ ;  /* 0x000000300a0a7224 */ /* 0x000fe200078e02ff */
[C---:B------:R-:W-:Y:S01]  /*3670*/  SEL R16, R43.reuse, R16, !P4 ;  /* 0x000000102b107207 */ /* 0x040fe20006000000 */
[-C--:B------:R-:W-:Y:S01]  /*3680*/  IMAD R12, R12, R48.reuse, RZ ;  /* 0x000000300c0c7224 */ /* 0x080fe200078e02ff */
[----:B------:R-:W-:Y:S01]  /*3690*/  SEL R17, R43, R17, !P4 ;  /* 0x000000112b117207 */ /* 0x000fe20006000000 */
        /* <DEDUP_REMOVED lines=34> */
[----:B------:R-:W-:Y:S01]  /*38c0*/  IMAD R30, R30, R48, RZ ;  /* 0x000000301e1e7224 */ /* 0x000fe200078e02ff */
[----:B------:R-:W-:Y:S01]  /*38d0*/  SEL R36, R43, R36, !P4 ;  /* 0x000000242b247207 */ /* 0x000fe20006000000 */
[-C--:B------:R-:W-:Y:S01]  /*38e0*/  IMAD R31, R31, R48.reuse, RZ ;  /* 0x000000301f1f7224 */ /* 0x080fe200078e02ff */
[C---:B------:R-:W-:Y:S01]  /*38f0*/  SEL R35, R43.reuse, R35, !P4 ;  /* 0x000000232b237207 */ /* 0x040fe20006000000 */
[-C--:B------:R-:W-:Y:S01]  /*3900*/  IMAD R32, R32, R48.reuse, RZ ;  /* 0x0000003020207224 */ /* 0x080fe200078e02ff */
[----:B------:R-:W-:Y:S01]  /*3910*/  SEL R37, R43, R37, !P4 ;  /* 0x000000252b257207 */ /* 0x000fe20006000000 */
[----:B------:R-:W-:Y:S01]  /*3920*/  IMAD R33, R33, R48, RZ ;  /* 0x0000003021217224 */ /* 0x000fe200078e02ff */
[C---:B------:R-:W-:Y:S01]  /*3930*/  SEL R38, R43.reuse, R38, !P4 ;  /* 0x000000262b267207 */ /* 0x040fe20006000000 */
[-C--:B------:R-:W-:Y:S01]  /*3940*/  IMAD R34, R34, R48.reuse, RZ ;  /* 0x0000003022227224 */ /* 0x080fe200078e02ff */
[C---:B------:R-:W-:Y:S01]  /*3950*/  SEL R39, R43.reuse, R39, !P4 ;  /* 0x000000272b277207 */ /* 0x040fe20006000000 */
[----:B------:R-:W-:Y:S01]  /*3960*/  IMAD R36, R36, R48, RZ ;  /* 0x0000003024247224 */ /* 0x000fe200078e02ff */
[----:B------:R-:W-:Y:S01]  /*3970*/  SEL R0, R43, R42, !P4 ;  /* 0x0000002a2b007207 */ /* 0x000fe20006000000 */
[-C--:B------:R-:W-:Y:S01]  /*3980*/  IMAD R35, R35, R48.reuse, RZ ;  /* 0x0000003023237224 */ /* 0x080fe200078e02ff */
[----:B------:R-:W-:Y:S01]  /*3990*/  SEL R49, R43, R49, !P4 ;  /* 0x000000312b317207 */ /* 0x000fe20006000000 */
[-C--:B------:R-:W-:Y:S01]  /*39a0*/  IMAD R37, R37, R48.reuse, RZ ;  /* 0x0000003025257224 */ /* 0x080fe200078e02ff */
[C---:B------:R-:W-:Y:S01]  /*39b0*/  SEL R51, R43.reuse, R51, !P4 ;  /* 0x000000332b337207 */ /* 0x040fe20006000000 */
[-C--:B------:R-:W-:Y:S01]  /*39c0*/  IMAD R38, R38, R48.reuse, RZ ;  /* 0x0000003026267224 */ /* 0x080fe200078e02ff */
[----:B------:R-:W-:Y:S01]  /*39d0*/  SEL R53, R43, R53, !P4 ;  /* 0x000000352b357207 */ /* 0x000fe20006000000 */
[-C--:B------:R-:W-:Y:S01]  /*39e0*/  IMAD R39, R39, R48.reuse, RZ ;  /* 0x0000003027277224 */ /* 0x080fe200078e02ff */
[C---:B------:R-:W-:Y:S01]  /*39f0*/  SEL R55, R43.reuse, R55, !P4 ;  /* 0x000000372b377207 */ /* 0x040fe20006000000 */
[-C--:B------:R-:W-:Y:S01]  /*3a00*/  IMAD R129, R0, R48.reuse, RZ ;  /* 0x0000003000817224 */ /* 0x080fe200078e02ff */
[----:B------:R-:W-:Y:S01]  /*3a10*/  SEL R57, R43, R57, !P4 ;  /* 0x000000392b397207 */ /* 0x000fe20006000000 */
        /* <DEDUP_REMOVED lines=48> */
[----:B------:R-:W-:Y:S01]  /*3d20*/  IMAD R97, R97, R48, RZ ;  /* 0x0000003061617224 */ /* 0x000fe200078e02ff */
[-C--:B-1----:R-:W-:Y:S01]  /*3d30*/  LEA R202, P5, R11, R40.reuse, 0x1 ;  /* 0x000000280bca7211 */ /* 0x082fe200078a08ff */
[----:B------:R-:W0:Y:S01]  /*3d40*/  LDC.64 R42, c[0x0][0x380] ;  /* 0x0000e000ff2a7b82 */ /* 0x000e220000000a00 */
[----:B------:R-:W-:Y:S01]  /*3d50*/  LEA R200, P2, R8, R40, 0x1 ;  /* 0x0000002808c87211 */ /* 0x000fe200078408ff */
[----:B------:R-:W-:Y:S01]  /*3d60*/  IMAD R99, R99, R48, RZ ;  /* 0x0000003063637224 */ /* 0x000fe200078e02ff */
[----:B------:R-:W-:Y:S01]  /*3d70*/  LEA R198, P4, R9, R40, 0x1 ;  /* 0x0000002809c67211 */ /* 0x000fe200078808ff */
[----:B------:R-:W-:Y:S01]  /*3d80*/  IMAD R101, R101, R48, RZ ;  /* 0x0000003065657224 */ /* 0x000fe200078e02ff */
[----:B------:R-:W-:Y:S01]  /*3d90*/  LEA R196, P3, R10, R40, 0x1 ;  /* 0x000000280ac47211 */ /* 0x000fe200078608ff */
[-C--:B------:R-:W-:Y:S01]  /*3da0*/  IMAD R103, R103, R48.reuse, RZ ;  /* 0x0000003067677224 */ /* 0x080fe200078e02ff */
[-C--:B------:R-:W-:Y:S01]  /*3db0*/  LEA.HI.X.SX32 R191, R11, R41.reuse, 0x1, P5 ;  /* 0x000000290bbf7211 */ /* 0x080fe200028f0eff */
[----:B------:R-:W-:Y:S01]  /*3dc0*/  IMAD R105, R105, R48, RZ ;  /* 0x0000003069697224 */ /* 0x000fe200078e02ff */
[----:B------:R-:W-:-:S02]  /*3dd0*/  LEA.HI.X.SX32 R189, R8, R41, 0x1, P2 ;  /* 0x0000002908bd7211 */ /* 0x000fc400010f0eff */
[-C--:B------:R-:W-:Y:S02]  /*3de0*/  LEA.HI.X.SX32 R187, R9, R41.reuse, 0x1, P4 ;  /* 0x0000002909bb7211 */ /* 0x080fe400020f0eff */
[----:B------:R-:W-:Y:S02]  /*3df0*/  LEA.HI.X.SX32 R185, R10, R41, 0x1, P3 ;  /* 0x000000290ab97211 */ /* 0x000fe400018f0eff */
[-C--:B------:R-:W-:Y:S02]  /*3e00*/  LEA R194, P6, R12, R40.reuse, 0x1 ;  /* 0x000000280cc27211 */ /* 0x080fe400078c08ff */
[-C--:B------:R-:W-:Y:S02]  /*3e10*/  LEA R192, P5, R13, R40.reuse, 0x1 ;  /* 0x000000280dc07211 */ /* 0x080fe400078a08ff */
[-C--:B------:R-:W-:Y:S02]  /*3e20*/  LEA R190, P2, R14, R40.reuse, 0x1 ;  /* 0x000000280ebe7211 */ /* 0x080fe400078408ff */
[----:B------:R-:W-:-:S02]  /*3e30*/  LEA R188, P4, R15, R40, 0x1 ;  /* 0x000000280fbc7211 */ /* 0x000fc400078808ff */
[----:B------:R-:W-:Y:S02]  /*3e40*/  LEA R186, P3, R16, R40, 0x1 ;  /* 0x0000002810ba7211 */ /* 0x000fe400078608ff */
[-C--:B------:R-:W-:Y:S02]  /*3e50*/  LEA.HI.X.SX32 R183, R12, R41.reuse, 0x1, P6 ;  /* 0x000000290cb77211 */ /* 0x080fe400030f0eff */
[-C--:B------:R-:W-:Y:S02]  /*3e60*/  LEA.HI.X.SX32 R181, R13, R41.reuse, 0x1, P5 ;  /* 0x000000290db57211 */ /* 0x080fe400028f0eff */
[-C--:B------:R-:W-:Y:S02]  /*3e70*/  LEA.HI.X.SX32 R179, R14, R41.reuse, 0x1, P2 ;  /* 0x000000290eb37211 */ /* 0x080fe400010f0eff */
[-C--:B------:R-:W-:Y:S02]  /*3e80*/  LEA.HI.X.SX32 R177, R15, R41.reuse, 0x1, P4 ;  /* 0x000000290fb17211 */ /* 0x080fe400020f0eff */
[----:B------:R-:W-:-:S02]  /*3e90*/  LEA.HI.X.SX32 R175, R16, R41, 0x1, P3 ;  /* 0x0000002910af7211 */ /* 0x000fc400018f0eff */
[-C--:B------:R-:W-:Y:S02]  /*3ea0*/  LEA R184, P6, R17, R40.reuse, 0x1 ;  /* 0x0000002811b87211 */ /* 0x080fe400078c08ff */
[-C--:B------:R-:W-:Y:S02]  /*3eb0*/  LEA R182, P5, R18, R40.reuse, 0x1 ;  /* 0x0000002812b67211 */ /* 0x080fe400078a08ff */
[-C--:B------:R-:W-:Y:S02]  /*3ec0*/  LEA R180, P2, R19, R40.reuse, 0x1 ;  /* 0x0000002813b47211 */ /* 0x080fe400078408ff */
[-C--:B------:R-:W-:Y:S02]  /*3ed0*/  LEA R178, P4, R20, R40.reuse, 0x1 ;  /* 0x0000002814b27211 */ /* 0x080fe400078808ff */
[----:B------:R-:W-:Y:S02]  /*3ee0*/  LEA R176, P3, R21, R40, 0x1 ;  /* 0x0000002815b07211 */ /* 0x000fe400078608ff */
[----:B------:R-:W-:-:S02]  /*3ef0*/  LEA.HI.X.SX32 R173, R17, R41, 0x1, P6 ;  /* 0x0000002911ad7211 */ /* 0x000fc400030f0eff */
[-C--:B------:R-:W-:Y:S02]  /*3f00*/  LEA.HI.X.SX32 R171, R18, R41.reuse, 0x1, P5 ;  /* 0x0000002912ab7211 */ /* 0x080fe400028f0eff */
[-C--:B------:R-:W-:Y:S02]  /*3f10*/  LEA.HI.X.SX32 R169, R19, R41.reuse, 0x1, P2 ;  /* 0x0000002913a97211 */ /* 0x080fe400010f0eff */
[-C--:B------:R-:W-:Y:S02]  /*3f20*/  LEA.HI.X.SX32 R167, R20, R41.reuse, 0x1, P4 ;  /* 0x0000002914a77211 */ /* 0x080fe400020f0eff */
[----:B------:R-:W-:Y:S02]  /*3f30*/  LEA.HI.X.SX32 R165, R21, R41, 0x1, P3 ;  /* 0x0000002915a57211 */ /* 0x000fe400018f0eff */
[-C--:B------:R-:W-:Y:S02]  /*3f40*/  LEA R174, P6, R22, R40.reuse, 0x1 ;  /* 0x0000002816ae7211 */ /* 0x080fe400078c08ff */
[----:B------:R-:W-:-:S02]  /*3f50*/  LEA R172, P5, R23, R40, 0x1 ;  /* 0x0000002817ac7211 */ /* 0x000fc400078a08ff */
[-C--:B------:R-:W-:Y:S02]  /*3f60*/  LEA R170, P2, R24, R40.reuse, 0x1 ;  /* 0x0000002818aa7211 */ /* 0x080fe400078408ff */
[-C--:B------:R-:W-:Y:S02]  /*3f70*/  LEA R168, P4, R25, R40.reuse, 0x1 ;  /* 0x0000002819a87211 */ /* 0x080fe400078808ff */
[----:B------:R-:W-:Y:S02]  /*3f80*/  LEA R166, P3, R26, R40, 0x1 ;  /* 0x000000281aa67211 */ /* 0x000fe400078608ff */
[-C--:B------:R-:W-:Y:S02]  /*3f90*/  LEA.HI.X.SX32 R163, R22, R41.reuse, 0x1, P6 ;  /* 0x0000002916a37211 */ /* 0x080fe400030f0eff */
[-C--:B------:R-:W-:Y:S02]  /*3fa0*/  LEA.HI.X.SX32 R161, R23, R41.reuse, 0x1, P5 ;  /* 0x0000002917a17211 */ /* 0x080fe400028f0eff */
        /* <DEDUP_REMOVED lines=28> */
[-C--:B0-----:R-:W-:Y:S02]  /*4170*/  LEA R0, P1, R203, R42.reuse, 0x1 ;  /* 0x0000002acb007211 */ /* 0x081fe400078208ff */
        /* <DEDUP_REMOVED lines=12> */
[----:B------:R-:W-:Y:S02]  /*4240*/  LEA.HI.X.SX32 R215, R215, R43, 0x1, P0 ;  /* 0x0000002bd7d77211 */ /* 0x000fe400000f0eff */
[----:B------:R-:W0:Y:S01]  /*4250*/  LDC R43, c[0x0][0x3ac] ;  /* 0x0000eb00ff2b7b82 */ /* 0x000e220000000800 */
        /* <DEDUP_REMOVED lines=11> */
[----:B------:R-:W-:Y:S02]  /*4310*/  CS2R R56, SRZ ;  /* 0x0000000000387805 */ /* 0x000fe4000001ff00 */
[----:B------:R-:W-:Y:S01]  /*4320*/  LEA.HI.X.SX32 R113, R59, R41, 0x1, P5 ;  /* 0x000000293b717211 */ /* 0x000fe200028f0eff */
[----:B0-----:R-:W-:Y:S01]  /*4330*/  IMAD R44, R44, R43, RZ ;  /* 0x0000002b2c2c7224 */ /* 0x001fe200078e02ff */
[----:B------:R-:W-:-:S02]  /*4340*/  LEA.HI.X.SX32 R39, R61, R41, 0x1, P2 ;  /* 0x000000293d277211 */ /* 0x000fc400010f0eff */
[----:B------:R-:W-:Y:S02]  /*4350*/  CS2R R58, SRZ ;  /* 0x00000000003a7805 */ /* 0x000fe4000001ff00 */
[-C--:B------:R-:W-:Y:S01]  /*4360*/  LEA.HI.X.SX32 R37, R63, R41.reuse, 0x1, P4 ;  /* 0x000000293f257211 */ /* 0x080fe200020f0eff */
[----:B------:R-:W-:Y:S01]  /*4370*/  IMAD.SHL.U32 R210, R43, 0x20, RZ ;  /* 0x000000202bd27824 */ /* 0x000fe200078e00ff */
[----:B------:R-:W-:Y:S01]  /*4380*/  LEA.HI.X.SX32 R35, R65, R41, 0x1, P3 ;  /* 0x0000002941237211 */ /* 0x000fe200018f0eff */
[----:B------:R-:W-:Y:S01]  /*4390*/  IMAD.SHL.U32 R213, R44, 0x2, RZ ;  /* 0x000000022cd57824 */ /* 0x000fe200078e00ff */
[-C--:B------:R-:W-:Y:S02]  /*43a0*/  LEA R112, P6, R67, R40.reuse, 0x1 ;  /* 0x0000002843707211 */ /* 0x080fe400078c08ff */
[-C--:B------:R-:W-:Y:S02]  /*43b0*/  LEA R38, P5, R69, R40.reuse, 0x1 ;  /* 0x0000002845267211 */ /* 0x080fe400078a08ff */
[----:B------:R-:W-:-:S02]  /*43c0*/  LEA R36, P2, R71, R40, 0x1 ;  /* 0x0000002847247211 */ /* 0x000fc400078408ff */
[-C--:B------:R-:W-:Y:S02]  /*43d0*/  LEA R34, P4, R73, R40.reuse, 0x1 ;  /* 0x0000002849227211 */ /* 0x080fe400078808ff */
[----:B------:R-:W-:Y:S02]  /*43e0*/  LEA R32, P3, R75, R40, 0x1 ;  /* 0x000000284b207211 */ /* 0x000fe400078608ff */
[-C--:B------:R-:W-:Y:S02]  /*43f0*/  LEA.HI.X.SX32 R33, R67, R41.reuse, 0x1, P6 ;  /* 0x0000002943217211 */ /* 0x080fe400030f0eff */
[-C--:B------:R-:W-:Y:S02]  /*4400*/  LEA.HI.X.SX32 R31, R69, R41.reuse, 0x1, P5 ;  /* 0x00000029451f7211 */ /* 0x080fe400028f0eff */
[-C--:B------:R-:W-:Y:S02]  /*4410*/  LEA.HI.X.SX32 R29, R71, R41.reuse, 0x1, P2 ;  /* 0x00000029471d7211 */ /* 0x080fe400010f0eff */
[----:B------:R-:W-:-:S02]  /*4420*/  LEA.HI.X.SX32 R27, R73, R41, 0x1, P4 ;  /* 0x00000029491b7211 */ /* 0x000fc400020f0eff */
[----:B------:R-:W-:Y:S02]  /*4430*/  LEA.HI.X.SX32 R25, R75, R41, 0x1, P3 ;  /* 0x000000294b197211 */ /* 0x000fe400018f0eff */
[-C--:B------:R-:W-:Y:S02]  /*4440*/  LEA R30, P6, R77, R40.reuse, 0x1 ;  /* 0x000000284d1e7211 */ /* 0x080fe400078c08ff */
[-C--:B------:R-:W-:Y:S02]  /*4450*/  LEA R28, P5, R79, R40.reuse, 0x1 ;  /* 0x000000284f1c7211 */ /* 0x080fe400078a08ff */
[-C--:B------:R-:W-:Y:S02]  /*4460*/  LEA R26, P2, R81, R40.reuse, 0x1 ;  /* 0x00000028511a7211 */ /* 0x080fe400078408ff */
[-C--:B------:R-:W-:Y:S02]  /*4470*/  LEA R24, P4, R83, R40.reuse, 0x1 ;  /* 0x0000002853187211 */ /* 0x080fe400078808ff */
[----:B------:R-:W-:-:S02]  /*4480*/  LEA R22, P3, R85, R40, 0x1 ;  /* 0x0000002855167211 */ /* 0x000fc400078608ff */
[-C--:B------:R-:W-:Y:S02]  /*4490*/  LEA.HI.X.SX32 R23, R77, R41.reuse, 0x1, P6 ;  /* 0x000000294d177211 */ /* 0x080fe400030f0eff */
[-C--:B------:R-:W-:Y:S02]  /*44a0*/  LEA.HI.X.SX32 R21, R79, R41.reuse, 0x1, P5 ;  /* 0x000000294f157211 */ /* 0x080fe400028f0eff */
[-C--:B------:R-:W-:Y:S02]  /*44b0*/  LEA.HI.X.SX32 R19, R81, R41.reuse, 0x1, P2 ;  /* 0x0000002951137211 */ /* 0x080fe400010f0eff */
[-C--:B------:R-:W-:Y:S02]  /*44c0*/  LEA.HI.X.SX32 R17, R83, R41.reuse, 0x1, P4 ;  /* 0x0000002953117211 */ /* 0x080fe400020f0eff */
[----:B------:R-:W-:Y:S02]  /*44d0*/  LEA.HI.X.SX32 R15, R85, R41, 0x1, P3 ;  /* 0x00000029550f7211 */ /* 0x000fe400018f0eff */
[----:B------:R-:W-:-:S02]  /*44e0*/  CS2R R84, SRZ ;  /* 0x0000000000547805 */ /* 0x000fc4000001ff00 */
[-C--:B------:R-:W-:Y:S02]  /*44f0*/  LEA R20, P6, R87, R40.reuse, 0x1 ;  /* 0x0000002857147211 */ /* 0x080fe400078c08ff */
[-C--:B------:R-:W-:Y:S02]  /*4500*/  LEA R18, P5, R89, R40.reuse, 0x1 ;  /* 0x0000002859127211 */ /* 0x080fe400078a08ff */
[-C--:B------:R-:W-:Y:S02]  /*4510*/  LEA R16, P2, R91, R40.reuse, 0x1 ;  /* 0x000000285b107211 */ /* 0x080fe400078408ff */
[-C--:B------:R-:W-:Y:S02]  /*4520*/  LEA R14, P4, R93, R40.reuse, 0x1 ;  /* 0x000000285d0e7211 */ /* 0x080fe400078808ff */
[----:B------:R-:W-:Y:S02]  /*4530*/  LEA R12, P3, R95, R40, 0x1 ;  /* 0x000000285f0c7211 */ /* 0x000fe400078608ff */
[----:B------:R-:W-:-:S02]  /*4540*/  LEA.HI.X.SX32 R13, R87, R41, 0x1, P6 ;  /* 0x00000029570d7211 */ /* 0x000fc400030f0eff */
[----:B------:R-:W-:Y:S02]  /*4550*/  CS2R R86, SRZ ;  /* 0x0000000000567805 */ /* 0x000fe4000001ff00 */
[-C--:B------:R-:W-:Y:S02]  /*4560*/  LEA.HI.X.SX32 R11, R89, R41.reuse, 0x1, P5 ;  /* 0x00000029590b7211 */ /* 0x080fe400028f0eff */
[----:B------:R-:W-:Y:S02]  /*4570*/  CS2R R88, SRZ ;  /* 0x0000000000587805 */ /* 0x000fe4000001ff00 */
[-C--:B------:R-:W-:Y:S02]  /*4580*/  LEA.HI.X.SX32 R9, R91, R41.reuse, 0x1, P2 ;  /* 0x000000295b097211 */ /* 0x080fe400010f0eff */
[----:B------:R-:W-:Y:S02]  /*4590*/  CS2R R90, SRZ ;  /* 0x00000000005a7805 */ /* 0x000fe4000001ff00 */
[----:B------:R-:W-:-:S02]  /*45a0*/  LEA.HI.X.SX32 R7, R93, R41, 0x1, P4 ;  /* 0x000000295d077211 */ /* 0x000fc400020f0eff */
[----:B------:R-:W-:Y:S02]  /*45b0*/  CS2R R92, SRZ ;  /* 0x00000000005c7805 */ /* 0x000fe4000001ff00 */
[----:B------:R-:W-:Y:S02]  /*45c0*/  LEA.HI.X.SX32 R5, R95, R41, 0x1, P3 ;  /* 0x000000295f057211 */ /* 0x000fe400018f0eff */
[----:B------:R-:W-:Y:S02]  /*45d0*/  CS2R R94, SRZ ;  /* 0x00000000005e7805 */ /* 0x000fe4000001ff00 */
[-C--:B------:R-:W-:Y:S02]  /*45e0*/  LEA R10, P6, R97, R40.reuse, 0x1 ;  /* 0x00000028610a7211 */ /* 0x080fe400078c08ff */
[-C--:B------:R-:W-:Y:S02]  /*45f0*/  LEA R8, P5, R99, R40.reuse, 0x1 ;  /* 0x0000002863087211 */ /* 0x080fe400078a08ff */
[----:B------:R-:W-:-:S02]  /*4600*/  LEA R6, P2, R101, R40, 0x1 ;  /* 0x0000002865067211 */ /* 0x000fc400078408ff */
[-C--:B------:R-:W-:Y:S02]  /*4610*/  LEA R4, P4, R103, R40.reuse, 0x1 ;  /* 0x0000002867047211 */ /* 0x080fe400078808ff */
[----:B------:R-:W-:Y:S02]  /*4620*/  LEA R204, P3, R105, R40, 0x1 ;  /* 0x0000002869cc7211 */ /* 0x000fe400078608ff */
[-C--:B------:R-:W-:Y:S02]  /*4630*/  LEA.HI.X.SX32 R201, R97, R41.reuse, 0x1, P6 ;  /* 0x0000002961c97211 */ /* 0x080fe400030f0eff */
[----:B------:R-:W-:Y:S02]  /*4640*/  CS2R R96, SRZ ;  /* 0x0000000000607805 */ /* 0x000fe4000001ff00 */
[----:B------:R-:W-:Y:S02]  /*4650*/  LEA.HI.X.SX32 R199, R99, R41, 0x1, P5 ;  /* 0x0000002963c77211 */ /* 0x000fe400028f0eff */
[----:B------:R-:W-:-:S02]  /*4660*/  CS2R R98, SRZ ;  /* 0x0000000000627805 */ /* 0x000fc4000001ff00 */
[-C--:B------:R-:W-:Y:S02]  /*4670*/  LEA.HI.X.SX32 R197, R101, R41.reuse, 0x1, P2 ;  /* 0x0000002965c57211 */ /* 0x080fe400010f0eff */
[----:B------:R-:W-:Y:S02]  /*4680*/  CS2R R100, SRZ ;  /* 0x0000000000647805 */ /* 0x000fe4000001ff00 */
[-C--:B------:R-:W-:Y:S02]  /*4690*/  LEA.HI.X.SX32 R195, R103, R41.reuse, 0x1, P4 ;  /* 0x0000002967c37211 */ /* 0x080fe400020f0eff */
[----:B------:R-:W-:Y:S02]  /*46a0*/  CS2R R102, SRZ ;  /* 0x0000000000667805 */ /* 0x000fe4000001ff00 */
[----:B------:R-:W-:Y:S02]  /*46b0*/  LEA.HI.X.SX32 R205, R105, R41, 0x1, P3 ;  /* 0x0000002969cd7211 */ /* 0x000fe400018f0eff */
[----:B------:R-:W-:-:S02]  /*46c0*/  CS2R R104, SRZ ;  /* 0x0000000000687805 */ /* 0x000fc4000001ff00 */
[----:B------:R-:W-:-:S04]  /*46d0*/  SHF.R.S32.HI R41, RZ, 0x1f, R44 ;  /* 0x0000001fff297819 */ /* 0x000fc8000001142c */
[----:B------:R-:W-:-:S07]  /*46e0*/  SHF.L.U64.HI R208, R44, 0x1, R41 ;  /* 0x000000012cd07819 */ /* 0x000fce0000010229 */
.L_x_2:
[----:B------:R-:W0:Y:S01]  /*46f0*/  S2R R214, SR_TID.X ;  /* 0x0000000000d67919 */ /* 0x000e220000002100 */
[----:B------:R-:W-:Y:S02]  /*4700*/  IADD3 R44, P2, PT, R146, R0, RZ ;  /* 0x00000000922c7210 */ /* 0x000fe40007f5e0ff */
[----:B------:R-:W-:Y:S02]  /*4710*/  PRMT R80, RZ, 0x7610, R80 ;  /* 0x00007610ff507816 */ /* 0x000fe40000000050 */
[----:B------:R-:W-:Y:S01]  /*4720*/  PRMT R245, RZ, 0x7610, R245 ;  /* 0x00007610fff57816 */ /* 0x000fe200000000f5 */
[----:B------:R-:W-:Y:S01]  /*4730*/  IMAD.X R45, R147, 0x1, R203, P2 ;  /* 0x00000001932d7824 */ /* 0x000fe200010e06cb */
[----:B0-----:R-:W-:Y:S02]  /*4740*/  SHF.R.U32.HI R40, RZ, 0x4, R214 ;  /* 0x00000004ff287819 */ /* 0x001fe400000116d6 */
[----:B------:R-:W-:Y:S02]  /*4750*/  LOP3.LUT R42, R214, 0x1f, RZ, 0xc0, !PT ;  /* 0x0000001fd62a7812 */ /* 0x000fe400078ec0ff */
[----:B------:R-:W-:-:S04]  /*4760*/  SGXT.U32 R40, R40, 0x4 ;  /* 0x000000042828781a */ /* 0x000fc80000000000 */
[C---:B------:R-:W-:Y:S02]  /*4770*/  LOP3.LUT R41, R40.reuse, 0x10, RZ, 0xfc, !PT ;  /* 0x0000001028297812 */ /* 0x040fe400078efcff */
[----:B------:R-:W-:Y:S02]  /*4780*/  ISETP.GE.AND P1, PT, R40, UR7, PT ;  /* 0x0000000728007c0c */ /* 0x000fe4000bf26270 */
[----:B------:R-:W-:Y:S02]  /*4790*/  ISETP.GE.AND P3, PT, R41, UR7, PT ;  /* 0x0000000729007c0c */ /* 0x000fe4000bf66270 */
[----:B------:R-:W-:-:S05]  /*47a0*/  IADD3 R40, P0, PT, R146, R193, RZ ;  /* 0x000000c192287210 */ /* 0x000fca0007f1e0ff */
[----:B------:R-:W-:Y:S01]  /*47b0*/  IMAD.X R41, R147, 0x1, R215, P0 ;  /* 0x0000000193297824 */ /* 0x000fe200000e06d7 */
[----:B------:R-:W-:-:S04]  /*47c0*/  ISETP.GE.AND P0, PT, R42, UR7, PT ;  /* 0x000000072a007c0c */ /* 0x000fc8000bf06270 */
[----:B------:R0:W2:Y:S01]  /*47d0*/  @!P1 LDG.E.U16 R80, desc[UR8][R40.64] ;  /* 0x0000000828509981 */ /* 0x0000a2000c1e1500 */
[CC--:B------:R-:W-:Y:S02]  /*47e0*/  IADD3 RZ, P1, PT, R196.reuse, R213.reuse, RZ ;  /* 0x000000d5c4ff7210 */ /* 0x0c0fe40007f3e0ff */
[----:B------:R-:W-:Y:S01]  /*47f0*/  PRMT R48, RZ, 0x7610, R48 ;  /* 0x00007610ff307816 */ /* 0x000fe20000000030 */
[----:B------:R1:W3:Y:S01]  /*4800*/  @!P3 LDG.E.U16 R245, desc[UR8][R44.64] ;  /* 0x000000082cf5b981 */ /* 0x0002e2000c1e1500 */
[-C--:B------:R-:W-:Y:S01]  /*4810*/  IADD3 R52, PT, PT, R196, R213.reuse, RZ ;  /* 0x000000d5c4347210 */ /* 0x080fe20007ffe0ff */
[----:B------:R-:W-:Y:S01]  /*4820*/  IMAD.X R53, R185, 0x1, R208, P1 ;  /* 0x00000001b9357824 */ /* 0x000fe200008e06d0 */
[-C--:B------:R-:W-:Y:S01]  /*4830*/  IADD3 R60, P2, PT, R202, R213.reuse, RZ ;  /* 0x000000d5ca3c7210 */ /* 0x080fe20007f5e0ff */
[----:B------:R-:W-:Y:S01]  /*4840*/  BAR.SYNC.DEFER_BLOCKING 0x0 ;  /* 0x0000000000007b1d */ /* 0x000fe20000010000 */
[----:B------:R-:W-:-:S05]  /*4850*/  IADD3 R42, P1, PT, R6, R213, RZ ;  /* 0x000000d5062a7210 */ /* 0x000fca0007f3e0ff */
[--C-:B------:R-:W-:Y:S01]  /*4860*/  IMAD.X R43, R197, 0x1, R208.reuse, P1 ;  /* 0x00000001c52b7824 */ /* 0x100fe200008e06d0 */
[-C--:B------:R-:W-:Y:S01]  /*4870*/  IADD3 R62, P1, PT, R204, R213.reuse, RZ ;  /* 0x000000d5cc3e7210 */ /* 0x080fe20007f3e0ff */
[----:B------:R-:W-:Y:S01]  /*4880*/  IMAD.X R61, R191, 0x1, R208, P2 ;  /* 0x00000001bf3d7824 */ /* 0x000fe200010e06d0 */
[----:B------:R-:W-:Y:S02]  /*4890*/  PRMT R50, RZ, 0x7610, R50 ;  /* 0x00007610ff327816 */ /* 0x000fe40000000032 */
[----:B0-----:R-:W-:Y:S01]  /*48a0*/  IADD3 R40, P2, PT, R4, R213, RZ ;  /* 0x000000d504287210 */ /* 0x001fe20007f5e0ff */
[----:B------:R-:W-:Y:S01]  /*48b0*/  IMAD.X R63, R205, 0x1, R208, P1 ;  /* 0x00000001cd3f7824 */ /* 0x000fe200008e06d0 */
[----:B-1----:R-:W-:-:S03]  /*48c0*/  PRMT R45, RZ, 0x7610, R45 ;  /* 0x00007610ff2d7816 */ /* 0x002fc6000000002d */
[----:B------:R-:W-:Y:S01]  /*48d0*/  IMAD.X R41, R195, 0x1, R208, P2 ;  /* 0x00000001c3297824 */ /* 0x000fe200010e06d0 */
[----:B------:R0:W4:Y:S04]  /*48e0*/  @!P0 LDG.E.U16 R48, desc[UR8][R52.64] ;  /* 0x0000000834308981 */ /* 0x000128000c1e1500 */
[----:B------:R1:W5:Y:S01]  /*48f0*/  @!P0 LDG.E.U16 R50, desc[UR8][R60.64] ;  /* 0x000000083c328981 */ /* 0x000362000c1e1500 */
[----:B------:R-:W-:-:S03]  /*4900*/  PRMT R44, RZ, 0x7610, R44 ;  /* 0x00007610ff2c7816 */ /* 0x000fc6000000002c */
[----:B------:R1:W2:Y:S01]  /*4910*/  @!P0 LDG.E.U16 R45, desc[UR8][R40.64] ;  /* 0x00000008282d8981 */ /* 0x0002a2000c1e1500 */
[----:B0-----:R-:W-:-:S03]  /*4920*/  IADD3 R52, P1, PT, R10, R213, RZ ;  /* 0x000000d50a347210 */ /* 0x001fc60007f3e0ff */
[----:B------:R0:W2:Y:S02]  /*4930*/  @!P0 LDG.E.U16 R44, desc[UR8][R62.64] ;  /* 0x000000083e2c8981 */ /* 0x0000a4000c1e1500 */
[----:B------:R-:W-:Y:S01]  /*4940*/  IMAD.X R53, R201, 0x1, R208, P1 ;  /* 0x00000001c9357824 */ /* 0x000fe200008e06d0 */
[----:B-1----:R-:W-:-:S04]  /*4950*/  IADD3 R60, P1, PT, R12, R213, RZ ;  /* 0x000000d50c3c7210 */ /* 0x002fc80007f3e0ff */
[----:B------:R-:W-:Y:S02]  /*4960*/  IADD3.X R61, PT, PT, R5, R208, RZ, P1, !PT ;  /* 0x000000d0053d7210 */ /* 0x000fe40000ffe4ff */
[----:B------:R-:W-:Y:S02]  /*4970*/  IADD3 R40, P1, PT, R16, R213, RZ ;  /* 0x000000d510287210 */ /* 0x000fe40007f3e0ff */
[----:B------:R-:W-:-:S03]  /*4980*/  PRMT R243, RZ, 0x7610, R243 ;  /* 0x00007610fff37816 */ /* 0x000fc600000000f3 */
[----:B------:R-:W-:Y:S01]  /*4990*/  IMAD.X R41, R9, 0x1, R208, P1 ;  /* 0x0000000109297824 */ /* 0x000fe200008e06d0 */
[----:B0-----:R-:W-:Y:S02]  /*49a0*/  IADD3 R62, P1, PT, R18, R213, RZ ;  /* 0x000000d5123e7210 */ /* 0x001fe40007f3e0ff */
[----:B------:R0:W2:Y:S01]  /*49b0*/  @!P0 LDG.E.U16 R243, desc[UR8][R52.64] ;  /* 0x0000000834f38981 */ /* 0x0000a2000c1e1500 */
[----:B------:R-:W-:Y:S02]  /*49c0*/  PRMT R242, RZ, 0x7610, R242 ;  /* 0x00007610fff27816 */ /* 0x000fe400000000f2 */
[----:B------:R-:W-:Y:S01]  /*49d0*/  IMAD.X R63, R11, 0x1, R208, P1 ;  /* 0x000000010b3f7824 */ /* 0x000fe200008e06d0 */
[----:B------:R-:W-:-:S03]  /*49e0*/  PRMT R240, RZ, 0x7610, R240 ;  /* 0x00007610fff07816 */ /* 0x000fc600000000f0 */
[----:B------:R1:W2:Y:S01]  /*49f0*/  @!P0 LDG.E.U16 R242, desc[UR8][R60.64] ;  /* 0x000000083cf28981 */ /* 0x0002a2000c1e1500 */
[----:B0-----:R-:W-:-:S03]  /*4a00*/  IADD3 R52, P1, PT, R22, R213, RZ ;  /* 0x000000d516347210 */ /* 0x001fc60007f3e0ff */
[----:B------:R0:W2:Y:S02]  /*4a10*/  @!P0 LDG.E.U16 R240, desc[UR8][R40.64] ;  /* 0x0000000828f08981 */ /* 0x0000a4000c1e1500 */
[----:B------:R-:W-:Y:S01]  /*4a20*/  IMAD.X R53, R15, 0x1, R208, P1 ;  /* 0x000000010f357824 */ /* 0x000fe200008e06d0 */
[----:B-1----:R-:W-:Y:S02]  /*4a30*/  IADD3 R60, P1, PT, R24, R213, RZ ;  /* 0x000000d5183c7210 */ /* 0x002fe40007f3e0ff */
[----:B------:R-:W-:-:S03]  /*4a40*/  PRMT R239, RZ, 0x7610, R239 ;  /* 0x00007610ffef7816 */ /* 0x000fc600000000ef */
[----:B------:R-:W-:Y:S01]  /*4a50*/  IMAD.X R61, R17, 0x1, R208, P1 ;  /* 0x00000001113d7824 */ /* 0x000fe200008e06d0 */
[-C--:B0-----:R-:W-:Y:S02]  /*4a60*/  IADD3 R40, P1, PT, R28, R213.reuse, RZ ;  /* 0x000000d51c287210 */ /* 0x081fe40007f3e0ff */
[----:B------:R0:W2:Y:S01]  /*4a70*/  @!P0 LDG.E.U16 R239, desc[UR8][R62.64] ;  /* 0x000000083eef8981 */ /* 0x0000a2000c1e1500 */
[----:B------:R-:W-:Y:S02]  /*4a80*/  PRMT R237, RZ, 0x7610, R237 ;  /* 0x00007610ffed7816 */ /* 0x000fe400000000ed */
[----:B------:R-:W-:Y:S02]  /*4a90*/  IADD3.X R41, PT, PT, R21, R208, RZ, P1, !PT ;  /* 0x000000d015297210 */ /* 0x000fe40000ffe4ff */
[----:B------:R-:W-:Y:S02]  /*4aa0*/  PRMT R236, RZ, 0x7610, R236 ;  /* 0x00007610ffec7816 */ /* 0x000fe400000000ec */
[----:B------:R1:W2:Y:S01]  /*4ab0*/  @!P0 LDG.E.U16 R237, desc[UR8][R52.64] ;  /* 0x0000000834ed8981 */ /* 0x0002a2000c1e1500 */
[----:B0-----:R-:W-:-:S03]  /*4ac0*/  IADD3 R62, P1, PT, R30, R213, RZ ;  /* 0x000000d51e3e7210 */ /* 0x001fc60007f3e0ff */
[----:B------:R0:W2:Y:S02]  /*4ad0*/  @!P0 LDG.E.U16 R236, desc[UR8][R60.64] ;  /* 0x000000083cec8981 */ /* 0x0000a4000c1e1500 */
[----:B------:R-:W-:Y:S01]  /*4ae0*/  IMAD.X R63, R23, 0x1, R208, P1 ;  /* 0x00000001173f7824 */ /* 0x000fe200008e06d0 */
[----:B-1----:R-:W-:Y:S02]  /*4af0*/  IADD3 R52, P1, PT, R34, R213, RZ ;  /* 0x000000d522347210 */ /* 0x002fe40007f3e0ff */
[----:B------:R-:W-:-:S03]  /*4b00*/  PRMT R234, RZ, 0x7610, R234 ;  /* 0x00007610ffea7816 */ /* 0x000fc600000000ea */
[--C-:B------:R-:W-:Y:S01]  /*4b10*/  IMAD.X R53, R27, 0x1, R208.reuse, P1 ;  /* 0x000000011b357824 */ /* 0x100fe200008e06d0 */
        /* <DEDUP_REMOVED lines=15> */
[----:B------:R-:W-:Y:S01]  /*4c10*/  IMAD.X R53, R39, 0x1, R208, P1 ;  /* 0x0000000127357824 */ /* 0x000fe200008e06d0 */
[----:B------:R-:W-:Y:S02]  /*4c20*/  PRMT R46, RZ, 0x7610, R46 ;  /* 0x00007610ff2e7816 */ /* 0x000fe4000000002e */
[----:B------:R-:W-:Y:S01]  /*4c30*/  PRMT R227, RZ, 0x7610, R227 ;  /* 0x00007610ffe37816 */ /* 0x000fe200000000e3 */
[----:B------:R1:W2:Y:S01]  /*4c40*/  @!P0 LDG.E.U16 R228, desc[UR8][R40.64] ;  /* 0x0000000828e48981 */ /* 0x0002a2000c1e1500 */
[----:B0-----:R-:W-:-:S03]  /*4c50*/  IADD3 R60, P1, PT, R120, R213, RZ ;  /* 0x000000d5783c7210 */ /* 0x001fc60007f3e0ff */
[----:B------:R0:W2:Y:S01]  /*4c60*/  @!P0 LDG.E.U16 R46, desc[UR8][R42.64] ;  /* 0x000000082a2e8981 */ /* 0x0000a2000c1e1500 */
[-C--:B------:R-:W-:Y:S01]  /*4c70*/  IADD3 R54, P2, PT, R8, R213.reuse, RZ ;  /* 0x000000d508367210 */ /* 0x080fe20007f5e0ff */
[----:B------:R-:W-:Y:S01]  /*4c80*/  IMAD.X R61, R113, 0x1, R208, P1 ;  /* 0x00000001713d7824 */ /* 0x000fe200008e06d0 */
[----:B------:R-:W-:Y:S01]  /*4c90*/  PRMT R244, RZ, 0x7610, R244 ;  /* 0x00007610fff47816 */ /* 0x000fe200000000f4 */
[----:B------:R0:W2:Y:S01]  /*4ca0*/  @!P0 LDG.E.U16 R227, desc[UR8][R62.64] ;  /* 0x000000083ee38981 */ /* 0x0000a2000c1e1500 */
[-C--:B-1----:R-:W-:Y:S01]  /*4cb0*/  IADD3 R40, P1, PT, R124, R213.reuse, RZ ;  /* 0x000000d57c287210 */ /* 0x082fe20007f3e0ff */
[--C-:B------:R-:W-:Y:S01]  /*4cc0*/  IMAD.X R55, R199, 0x1, R208.reuse, P2 ;  /* 0x00000001c7377824 */ /* 0x100fe200010e06d0 */
[----:B------:R-:W-:Y:S02]  /*4cd0*/  PRMT R225, RZ, 0x7610, R225 ;  /* 0x00007610ffe17816 */ /* 0x000fe400000000e1 */
[-C--:B0-----:R-:W-:Y:S01]  /*4ce0*/  IADD3 R42, P2, PT, R14, R213.reuse, RZ ;  /* 0x000000d50e2a7210 */ /* 0x081fe20007f5e0ff */
[----:B------:R-:W-:Y:S01]  /*4cf0*/  IMAD.X R41, R117, 0x1, R208, P1 ;  /* 0x0000000175297824 */ /* 0x000fe200008e06d0 */
[----:B------:R0:W2:Y:S01]  /*4d00*/  @!P0 LDG.E.U16 R244, desc[UR8][R54.64] ;  /* 0x0000000836f48981 */ /* 0x0000a2000c1e1500 */
[----:B------:R-:W-:-:S02]  /*4d10*/  IADD3 R62, P1, PT, R126, R213, RZ ;  /* 0x000000d57e3e7210 */ /* 0x000fc40007f3e0ff */
[----:B------:R-:W-:Y:S01]  /*4d20*/  IMAD.X R43, R7, 0x1, R208, P2 ;  /* 0x00000001072b7824 */ /* 0x000fe200010e06d0 */
[----:B------:R-:W-:Y:S01]  /*4d30*/  PRMT R241, RZ, 0x7610, R241 ;  /* 0x00007610fff17816 */ /* 0x000fe200000000f1 */
[----:B------:R1:W2:Y:S01]  /*4d40*/  @!P0 LDG.E.U16 R225, desc[UR8][R52.64] ;  /* 0x0000000834e18981 */ /* 0x0002a2000c1e1500 */
[----:B------:R-:W-:Y:S01]  /*4d50*/  PRMT R224, RZ, 0x7610, R224 ;  /* 0x00007610ffe07816 */ /* 0x000fe200000000e0 */
[----:B------:R-:W-:Y:S01]  /*4d60*/  IMAD.X R63, R119, 0x1, R208, P1 ;  /* 0x00000001773f7824 */ /* 0x000fe200008e06d0 */
[-C--:B0-----:R-:W-:Y:S02]  /*4d70*/  IADD3 R54, P2, PT, R20, R213.reuse, RZ ;  /* 0x000000d514367210 */ /* 0x081fe40007f5e0ff */
[----:B------:R0:W2:Y:S01]  /*4d80*/  @!P0 LDG.E.U16 R241, desc[UR8][R42.64] ;  /* 0x000000082af18981 */ /* 0x0000a2000c1e1500 */
[----:B------:R-:W-:Y:S02]  /*4d90*/  PRMT R222, RZ, 0x7610, R222 ;  /* 0x00007610ffde7816 */ /* 0x000fe400000000de */
[----:B------:R-:W-:Y:S01]  /*4da0*/  PRMT R238, RZ, 0x7610, R238 ;  /* 0x00007610ffee7816 */ /* 0x000fe200000000ee */
[----:B------:R0:W2:Y:S01]  /*4db0*/  @!P0 LDG.E.U16 R224, desc[UR8][R60.64] ;  /* 0x000000083ce08981 */ /* 0x0000a2000c1e1500 */
[-C--:B-1----:R-:W-:Y:S01]  /*4dc0*/  IADD3 R52, P1, PT, R130, R213.reuse, RZ ;  /* 0x000000d582347210 */ /* 0x082fe20007f3e0ff */
[--C-:B------:R-:W-:Y:S01]  /*4dd0*/  IMAD.X R55, R13, 0x1, R208.reuse, P2 ;  /* 0x000000010d377824 */ /* 0x100fe200010e06d0 */
[----:B------:R-:W-:Y:S01]  /*4de0*/  PRMT R221, RZ, 0x7610, R221 ;  /* 0x00007610ffdd7816 */ /* 0x000fe200000000dd */
[----:B------:R1:W2:Y:S02]  /*4df0*/  @!P0 LDG.E.U16 R222, desc[UR8][R40.64] ;  /* 0x0000000828de8981 */ /* 0x0002a4000c1e1500 */
[----:B------:R-:W-:Y:S01]  /*4e00*/  IMAD.X R53, R123, 0x1, R208, P1 ;  /* 0x000000017b357824 */ /* 0x000fe200008e06d0 */
[-C--:B0-----:R-:W-:Y:S01]  /*4e10*/  IADD3 R42, P2, PT, R26, R213.reuse, RZ ;  /* 0x000000d51a2a7210 */ /* 0x081fe20007f5e0ff */
[----:B------:R0:W2:Y:S01]  /*4e20*/  @!P0 LDG.E.U16 R238, desc[UR8][R54.64] ;  /* 0x0000000836ee8981 */ /* 0x0000a2000c1e1500 */
[----:B------:R-:W-:-:S02]  /*4e30*/  IADD3 R60, P1, PT, R132, R213, RZ ;  /* 0x000000d5843c7210 */ /* 0x000fc40007f3e0ff */
[----:B------:R-:W-:Y:S01]  /*4e40*/  PRMT R235, RZ, 0x7610, R235 ;  /* 0x00007610ffeb7816 */ /* 0x000fe200000000eb */
[--C-:B------:R-:W-:Y:S01]  /*4e50*/  IMAD.X R43, R19, 0x1, R208.reuse, P2 ;  /* 0x00000001132b7824 */ /* 0x100fe200010e06d0 */
[----:B------:R-:W-:Y:S01]  /*4e60*/  IADD3.X R61, PT, PT, R125, R208, RZ, P1, !PT ;  /* 0x000000d07d3d7210 */ /* 0x000fe20000ffe4ff */
[----:B------:R0:W2:Y:S01]  /*4e70*/  @!P0 LDG.E.U16 R221, desc[UR8][R62.64] ;  /* 0x000000083edd8981 */ /* 0x0000a2000c1e1500 */
[-C--:B-1----:R-:W-:Y:S02]  /*4e80*/  IADD3 R40, P1, PT, R136, R213.reuse, RZ ;  /* 0x000000d588287210 */ /* 0x082fe40007f3e0ff */
[-C--:B0-----:R-:W-:Y:S01]  /*4e90*/  IADD3 R54, P2, PT, R32, R213.reuse, RZ ;  /* 0x000000d520367210 */ /* 0x081fe20007f5e0ff */
[----:B------:R0:W2:Y:S01]  /*4ea0*/  @!P0 LDG.E.U16 R235, desc[UR8][R42.64] ;  /* 0x000000082aeb8981 */ /* 0x0000a2000c1e1500 */
[----:B------:R-:W-:Y:S01]  /*4eb0*/  PRMT R219, RZ, 0x7610, R219 ;  /* 0x00007610ffdb7816 */ /* 0x000fe200000000db */
[----:B------:R-:W-:Y:S01]  /*4ec0*/  IMAD.X R41, R129, 0x1, R208, P1 ;  /* 0x0000000181297824 */ /* 0x000fe200008e06d0 */
[----:B------:R-:W-:Y:S01]  /*4ed0*/  PRMT R232, RZ, 0x7610, R232 ;  /* 0x00007610ffe87816 */ /* 0x000fe200000000e8 */
[----:B------:R-:W-:Y:S01]  /*4ee0*/  IMAD.X R55, R25, 0x1, R208, P2 ;  /* 0x0000000119377824 */ /* 0x000fe200010e06d0 */
[----:B------:R-:W-:-:S02]  /*4ef0*/  IADD3 R62, P1, PT, R138, R213, RZ ;  /* 0x000000d58a3e7210 */ /* 0x000fc40007f3e0ff */
[----:B------:R1:W2:Y:S01]  /*4f00*/  @!P0 LDG.E.U16 R219, desc[UR8][R52.64] ;  /* 0x0000000834db8981 */ /* 0x0002a2000c1e1500 */
[-C--:B0-----:R-:W-:Y:S02]  /*4f10*/  IADD3 R42, P2, PT, R38, R213.reuse, RZ ;  /* 0x000000d5262a7210 */ /* 0x081fe40007f5e0ff */
[----:B------:R-:W-:Y:S01]  /*4f20*/  IMAD.X R63, R131, 0x1, R208, P1 ;  /* 0x00000001833f7824 */ /* 0x000fe200008e06d0 */
[----:B------:R-:W-:Y:S01]  /*4f30*/  PRMT R229, RZ, 0x7610, R229 ;  /* 0x00007610ffe57816 */ /* 0x000fe200000000e5 */
[----:B------:R0:W2:Y:S01]  /*4f40*/  @!P0 LDG.E.U16 R232, desc[UR8][R54.64] ;  /* 0x0000000836e88981 */ /* 0x0000a2000c1e1500 */
[----:B------:R-:W-:Y:S01]  /*4f50*/  PRMT R218, RZ, 0x7610, R218 ;  /* 0x00007610ffda7816 */ /* 0x000fe200000000da */
[----:B------:R-:W-:Y:S01]  /*4f60*/  IMAD.X R43, R31, 0x1, R208, P2 ;  /* 0x000000011f2b7824 */ /* 0x000fe200010e06d0 */
[----:B-1----:R-:W-:Y:S02]  /*4f70*/  IADD3 R52, P1, PT, R142, R213, RZ ;  /* 0x000000d58e347210 */ /* 0x002fe40007f3e0ff */
[----:B------:R-:W-:-:S02]  /*4f80*/  PRMT R226, RZ, 0x7610, R226 ;  /* 0x00007610ffe27816 */ /* 0x000fc400000000e2 */
[----:B------:R1:W2:Y:S01]  /*4f90*/  @!P0 LDG.E.U16 R229, desc[UR8][R42.64] ;  /* 0x000000082ae58981 */ /* 0x0002a2000c1e1500 */
[----:B0-----:R-:W-:-:S03]  /*4fa0*/  IADD3 R54, P2, PT, R116, R213, RZ ;  /* 0x000000d574367210 */ /* 0x001fc60007f5e0ff */
[----:B------:R0:W2:Y:S01]  /*4fb0*/  @!P0 LDG.E.U16 R218, desc[UR8][R60.64] ;  /* 0x000000083cda8981 */ /* 0x0000a2000c1e1500 */
[----:B------:R-:W-:Y:S01]  /*4fc0*/  PRMT R216, RZ, 0x7610, R216 ;  /* 0x00007610ffd87816 */ /* 0x000fe200000000d8 */
[----:B------:R-:W-:Y:S01]  /*4fd0*/  IMAD.X R53, R135, 0x1, R208, P1 ;  /* 0x0000000187357824 */ /* 0x000fe200008e06d0 */
[----:B------:R-:W-:Y:S02]  /*4fe0*/  IADD3.X R55, PT, PT, R37, R208, RZ, P2, !PT ;  /* 0x000000d025377210 */ /* 0x000fe400017fe4ff */
[-C--:B-1----:R-:W-:Y:S02]  /*4ff0*/  IADD3 R42, P2, PT, R122, R213.reuse, RZ ;  /* 0x000000d57a2a7210 */ /* 0x082fe40007f5e0ff */
[----:B------:R1:W2:Y:S01]  /*5000*/  @!P0 LDG.E.U16 R216, desc[UR8][R40.64] ;  /* 0x0000000828d88981 */ /* 0x0002a2000c1e1500 */
[----:B0-----:R-:W-:-:S03]  /*5010*/  IADD3 R60, P1, PT, R144, R213, RZ ;  /* 0x000000d5903c7210 */ /* 0x001fc60007f3e0ff */
[----:B------:R0:W2:Y:S01]  /*5020*/  @!P0 LDG.E.U16 R226, desc[UR8][R54.64] ;  /* 0x0000000836e28981 */ /* 0x0000a2000c1e1500 */
[----:B------:R-:W-:Y:S01]  /*5030*/  PRMT R83, RZ, 0x7610, R83 ;  /* 0x00007610ff537816 */ /* 0x000fe20000000053 */
[--C-:B------:R-:W-:Y:S01]  /*5040*/  IMAD.X R43, R115, 0x1, R208.reuse, P2 ;  /* 0x00000001732b7824 */ /* 0x100fe200010e06d0 */
[----:B------:R-:W-:Y:S01]  /*5050*/  PRMT R223, RZ, 0x7610, R223 ;  /* 0x00007610ffdf7816 */ /* 0x000fe200000000df */
[----:B------:R-:W-:Y:S01]  /*5060*/  IMAD.X R61, R137, 0x1, R208, P1 ;  /* 0x00000001893d7824 */ /* 0x000fe200008e06d0 */
[-C--:B-1----:R-:W-:Y:S02]  /*5070*/  IADD3 R40, P1, PT, R150, R213.reuse, RZ ;  /* 0x000000d596287210 */ /* 0x082fe40007f3e0ff */
[----:B------:R1:W2:Y:S01]  /*5080*/  @!P0 LDG.E.U16 R83, desc[UR8][R62.64] ;  /* 0x000000083e538981 */ /* 0x0002a2000c1e1500 */
[----:B0-----:R-:W-:-:S03]  /*5090*/  IADD3 R54, P2, PT, R128, R213, RZ ;  /* 0x000000d580367210 */ /* 0x001fc60007f5e0ff */
[----:B------:R0:W2:Y:S01]  /*50a0*/  @!P0 LDG.E.U16 R223, desc[UR8][R42.64] ;  /* 0x000000082adf8981 */ /* 0x0000a2000c1e1500 */
[----:B------:R-:W-:Y:S02]  /*50b0*/  PRMT R81, RZ, 0x7610, R81 ;  /* 0x00007610ff517816 */ /* 0x000fe40000000051 */
[----:B------:R-:W-:Y:S01]  /*50c0*/  IADD3.X R41, PT, PT, R141, R208, RZ, P1, !PT ;  /* 0x000000d08d297210 */ /* 0x000fe20000ffe4ff */
[----:B------:R-:W-:Y:S01]  /*50d0*/  IMAD.X R55, R121, 0x1, R208, P2 ;  /* 0x0000000179377824 */ /* 0x000fe200010e06d0 */
[----:B------:R-:W-:Y:S02]  /*50e0*/  PRMT R220, RZ, 0x7610, R220 ;  /* 0x00007610ffdc7816 */ /* 0x000fe400000000dc */
[-C--:B-1----:R-:W-:Y:S01]  /*50f0*/  IADD3 R62, P1, PT, R152, R213.reuse, RZ ;  /* 0x000000d5983e7210 */ /* 0x082fe20007f3e0ff */
[----:B------:R1:W2:Y:S01]  /*5100*/  @!P0 LDG.E.U16 R81, desc[UR8][R52.64] ;  /* 0x0000000834518981 */ /* 0x0002a2000c1e1500 */
[-C--:B0-----:R-:W-:Y:S02]  /*5110*/  IADD3 R42, P2, PT, R134, R213.reuse, RZ ;  /* 0x000000d5862a7210 */ /* 0x081fe40007f5e0ff */
[----:B------:R-:W-:Y:S01]  /*5120*/  PRMT R79, RZ, 0x7610, R79 ;  /* 0x00007610ff4f7816 */ /* 0x000fe2000000004f */
[--C-:B------:R-:W-:Y:S01]  /*5130*/  IMAD.X R63, R143, 0x1, R208.reuse, P1 ;  /* 0x000000018f3f7824 */ /* 0x100fe200008e06d0 */
[----:B------:R0:W2:Y:S01]  /*5140*/  @!P0 LDG.E.U16 R220, desc[UR8][R54.64] ;  /* 0x0000000836dc8981 */ /* 0x0000a2000c1e1500 */
[----:B------:R-:W-:Y:S01]  /*5150*/  PRMT R217, RZ, 0x7610, R217 ;  /* 0x00007610ffd97816 */ /* 0x000fe200000000d9 */
[----:B------:R-:W-:Y:S01]  /*5160*/  IMAD.X R43, R127, 0x1, R208, P2 ;  /* 0x000000017f2b7824 */ /* 0x000fe200010e06d0 */
[----:B-1----:R-:W-:Y:S01]  /*5170*/  IADD3 R52, P1, PT, R156, R213, RZ ;  /* 0x000000d59c347210 */ /* 0x002fe20007f3e0ff */
[----:B------:R1:W2:Y:S01]  /*5180*/  @!P0 LDG.E.U16 R79, desc[UR8][R60.64] ;  /* 0x000000083c4f8981 */ /* 0x0002a2000c1e1500 */
[----:B------:R-:W-:-:S02]  /*5190*/  PRMT R77, RZ, 0x7610, R77 ;  /* 0x00007610ff4d7816 */ /* 0x000fc4000000004d */
[-C--:B0-----:R-:W-:Y:S01]  /*51a0*/  IADD3 R54, P2, PT, R140, R213.reuse, RZ ;  /* 0x000000d58c367210 */ /* 0x081fe20007f5e0ff */
[----:B------:R-:W-:Y:S01]  /*51b0*/  IMAD.X R53, R149, 0x1, R208, P1 ;  /* 0x0000000195357824 */ /* 0x000fe200008e06d0 */
[----:B------:R0:W2:Y:S01]  /*51c0*/  @!P0 LDG.E.U16 R217, desc[UR8][R42.64] ;  /* 0x000000082ad98981 */ /* 0x0000a2000c1e1500 */
[----:B------:R-:W-:Y:S02]  /*51d0*/  PRMT R82, RZ, 0x7610, R82 ;  /* 0x00007610ff527816 */ /* 0x000fe40000000052 */
[----:B------:R-:W-:Y:S01]  /*51e0*/  IMAD.X R55, R133, 0x1, R208, P2 ;  /* 0x0000000185377824 */ /* 0x000fe200010e06d0 */
[-C--:B-1----:R-:W-:Y:S01]  /*51f0*/  IADD3 R60, P1, PT, R158, R213.reuse, RZ ;  /* 0x000000d59e3c7210 */ /* 0x082fe20007f3e0ff */
[----:B------:R1:W2:Y:S01]  /*5200*/  @!P0 LDG.E.U16 R77, desc[UR8][R40.64] ;  /* 0x00000008284d8981 */ /* 0x0002a2000c1e1500 */
[----:B------:R-:W-:Y:S02]  /*5210*/  PRMT R76, RZ, 0x7610, R76 ;  /* 0x00007610ff4c7816 */ /* 0x000fe4000000004c */
[----:B0-----:R-:W-:Y:S01]  /*5220*/  IADD3 R42, P2, PT, R148, R213, RZ ;  /* 0x000000d5942a7210 */ /* 0x001fe20007f5e0ff */
[----:B------:R-:W-:Y:S01]  /*5230*/  IMAD.X R61, R151, 0x1, R208, P1 ;  /* 0x00000001973d7824 */ /* 0x000fe200008e06d0 */
[----:B------:R0:W2:Y:S01]  /*5240*/  @!P0 LDG.E.U16 R82, desc[UR8][R54.64] ;  /* 0x0000000836528981 */ /* 0x0000a2000c1e1500 */
[----:B------:R-:W-:-:S02]  /*5250*/  PRMT R78, RZ, 0x7610, R78 ;  /* 0x00007610ff4e7816 */ /* 0x000fc4000000004e */
[----:B------:R-:W-:Y:S01]  /*5260*/  IMAD.X R43, R139, 0x1, R208, P2 ;  /* 0x000000018b2b7824 */ /* 0x000fe200010e06d0 */
[-C--:B-1----:R-:W-:Y:S01]  /*5270*/  IADD3 R40, P1, PT, R162, R213.reuse, RZ ;  /* 0x000000d5a2287210 */ /* 0x082fe20007f3e0ff */
[----:B------:R1:W2:Y:S01]  /*5280*/  @!P0 LDG.E.U16 R76, desc[UR8][R62.64] ;  /* 0x000000083e4c8981 */ /* 0x0002a2000c1e1500 */
[----:B------:R-:W-:Y:S02]  /*5290*/  PRMT R74, RZ, 0x7610, R74 ;  /* 0x00007610ff4a7816 */ /* 0x000fe4000000004a */
[-C--:B0-----:R-:W-:Y:S01]  /*52a0*/  IADD3 R54, P2, PT, R154, R213.reuse, RZ ;  /* 0x000000d59a367210 */ /* 0x081fe20007f5e0ff */
[--C-:B------:R-:W-:Y:S01]  /*52b0*/  IMAD.X R41, R209, 0x1, R208.reuse, P1 ;  /* 0x00000001d1297824 */ /* 0x100fe200008e06d0 */
[----:B------:R0:W2:Y:S03]  /*52c0*/  @!P0 LDG.E.U16 R78, desc[UR8][R42.64] ;  /* 0x000000082a4e8981 */ /* 0x0000a6000c1e1500 */
[----:B------:R-:W-:Y:S01]  /*52d0*/  IMAD.X R55, R145, 0x1, R208, P2 ;  /* 0x0000000191377824 */ /* 0x000fe200010e06d0 */
[----:B-1----:R-:W-:Y:S01]  /*52e0*/  IADD3 R62, P1, PT, R164, R213, RZ ;  /* 0x000000d5a43e7210 */ /* 0x002fe20007f3e0ff */
[----:B------:R1:W2:Y:S01]  /*52f0*/  @!P0 LDG.E.U16 R74, desc[UR8][R52.64] ;  /* 0x00000008344a8981 */ /* 0x0002a2000c1e1500 */
[----:B------:R-:W-:-:S02]  /*5300*/  PRMT R72, RZ, 0x7610, R72 ;  /* 0x00007610ff487816 */ /* 0x000fc40000000048 */
[----:B0-----:R-:W-:Y:S01]  /*5310*/  IADD3 R42, P2, PT, R160, R213, RZ ;  /* 0x000000d5a02a7210 */ /* 0x001fe20007f5e0ff */
[----:B------:R-:W-:-:S04]  /*5320*/  IMAD.X R63, R153, 0x1, R208, P1 ;  /* 0x00000001993f7824 */ /* 0x000fc800008e06d0 */
[--C-:B------:R-:W-:Y:S01]  /*5330*/  IMAD.X R43, R207, 0x1, R208.reuse, P2 ;  /* 0x00000001cf2b7824 */ /* 0x100fe200010e06d0 */
[----:B-1----:R-:W-:Y:S02]  /*5340*/  IADD3 R52, P1, PT, R168, R213, RZ ;  /* 0x000000d5a8347210 */ /* 0x002fe40007f3e0ff */
[----:B------:R-:W-:Y:S02]  /*5350*/  PRMT R71, RZ, 0x7610, R71 ;  /* 0x00007610ff477816 */ /* 0x000fe40000000047 */
[----:B------:R0:W2:Y:S01]  /*5360*/  @!P0 LDG.E.U16 R72, desc[UR8][R42.64] ;  /* 0x000000082a488981 */ /* 0x0000a2000c1e1500 */
[----:B------:R-:W-:Y:S01]  /*5370*/  IMAD.X R53, R157, 0x1, R208, P1 ;  /* 0x000000019d357824 */ /* 0x000fe200008e06d0 */
[----:B------:R-:W-:Y:S02]  /*5380*/  PRMT R75, RZ, 0x7610, R75 ;  /* 0x00007610ff4b7816 */ /* 0x000fe4000000004b */
[----:B------:R1:W2:Y:S01]  /*5390*/  @!P0 LDG.E.U16 R71, desc[UR8][R40.64] ;  /* 0x0000000828478981 */ /* 0x0002a2000c1e1500 */
[----:B------:R-:W-:-:S03]  /*53a0*/  PRMT R68, RZ, 0x7610, R68 ;  /* 0x00007610ff447816 */ /* 0x000fc60000000044 */
[----:B------:R3:W4:Y:S01]  /*53b0*/  @!P0 LDG.E.U16 R75, desc[UR8][R54.64] ;  /* 0x00000008364b8981 */ /* 0x000722000c1e1500 */
[-C--:B0-----:R-:W-:Y:S02]  /*53c0*/  IADD3 R42, P1, PT, R170, R213.reuse, RZ ;  /* 0x000000d5aa2a7210 */ /* 0x081fe40007f3e0ff */
[----:B------:R-:W-:Y:S01]  /*53d0*/  PRMT R69, RZ, 0x7610, R69 ;  /* 0x00007610ff457816 */ /* 0x000fe20000000045 */
[----:B------:R0:W4:Y:S02]  /*53e0*/  @!P0 LDG.E.U16 R68, desc[UR8][R52.64] ;  /* 0x0000000834448981 */ /* 0x000124000c1e1500 */
[----:B------:R-:W-:Y:S01]  /*53f0*/  IMAD.X R43, R159, 0x1, R208, P1 ;  /* 0x000000019f2b7824 */ /* 0x000fe200008e06d0 */
[-C--:B-1----:R-:W-:Y:S02]  /*5400*/  IADD3 R40, P1, PT, R174, R213.reuse, RZ ;  /* 0x000000d5ae287210 */ /* 0x082fe40007f3e0ff */
[----:B---3--:R-:W-:-:S03]  /*5410*/  IADD3 R54, P2, PT, R166, R213, RZ ;  /* 0x000000d5a6367210 */ /* 0x008fc60007f5e0ff */
[--C-:B------:R-:W-:Y:S01]  /*5420*/  IMAD.X R41, R163, 0x1, R208.reuse, P1 ;  /* 0x00000001a3297824 */ /* 0x100fe200008e06d0 */
[----:B------:R-:W-:Y:S02]  /*5430*/  IADD3.X R55, PT, PT, R155, R208, RZ, P2, !PT ;  /* 0x000000d09b377210 */ /* 0x000fe400017fe4ff */
[----:B0-----:R-:W-:Y:S02]  /*5440*/  IADD3 R52, P1, PT, R176, R213, RZ ;  /* 0x000000d5b0347210 */ /* 0x001fe40007f3e0ff */
[----:B------:R-:W-:Y:S01]  /*5450*/  PRMT R67, RZ, 0x7610, R67 ;  /* 0x00007610ff437816 */ /* 0x000fe20000000043 */
[----:B------:R0:W3:Y:S02]  /*5460*/  @!P0 LDG.E.U16 R69, desc[UR8][R54.64] ;  /* 0x0000000836458981 */ /* 0x0000e4000c1e1500 */
[----:B------:R-:W-:Y:S01]  /*5470*/  IMAD.X R53, R165, 0x1, R208, P1 ;  /* 0x00000001a5357824 */ /* 0x000fe200008e06d0 */
[----:B------:R-:W-:Y:S02]  /*5480*/  PRMT R65, RZ, 0x7610, R65 ;  /* 0x00007610ff417816 */ /* 0x000fe40000000041 */
[----:B------:R1:W3:Y:S01]  /*5490*/  @!P0 LDG.E.U16 R67, desc[UR8][R42.64] ;  /* 0x000000082a438981 */ /* 0x0002e2000c1e1500 */
[----:B------:R-:W-:-:S02]  /*54a0*/  PRMT R73, RZ, 0x7610, R73 ;  /* 0x00007610ff497816 */ /* 0x000fc40000000049 */
[----:B------:R-:W-:Y:S01]  /*54b0*/  PRMT R64, RZ, 0x7610, R64 ;  /* 0x00007610ff407816 */ /* 0x000fe20000000040 */
[----:B------:R5:W3:Y:S01]  /*54c0*/  @!P0 LDG.E.U16 R65, desc[UR8][R40.64] ;  /* 0x0000000828418981 */ /* 0x000ae2000c1e1500 */
[-C--:B0-----:R-:W-:Y:S02]  /*54d0*/  IADD3 R54, P1, PT, R178, R213.reuse, RZ ;  /* 0x000000d5b2367210 */ /* 0x081fe40007f3e0ff */
[----:B------:R-:W-:Y:S01]  /*54e0*/  PRMT R70, RZ, 0x7610, R70 ;  /* 0x00007610ff467816 */ /* 0x000fe20000000046 */
[----:B------:R0:W3:Y:S02]  /*54f0*/  @!P0 LDG.E.U16 R73, desc[UR8][R60.64] ;  /* 0x000000083c498981 */ /* 0x0000e4000c1e1500 */
[--C-:B------:R-:W-:Y:S01]  /*5500*/  IMAD.X R55, R167, 0x1, R208.reuse, P1 ;  /* 0x00000001a7377824 */ /* 0x100fe200008e06d0 */
[-C--:B-1----:R-:W-:Y:S01]  /*5510*/  IADD3 R42, P1, PT, R180, R213.reuse, RZ ;  /* 0x000000d5b42a7210 */ /* 0x082fe20007f3e0ff */
[----:B------:R1:W3:Y:S04]  /*5520*/  @!P0 LDG.E.U16 R64, desc[UR8][R52.64] ;  /* 0x0000000834408981 */ /* 0x0002e8000c1e1500 */
[----:B------:R-:W-:Y:S01]  /*5530*/  IMAD.X R43, R169, 0x1, R208, P1 ;  /* 0x00000001a92b7824 */ /* 0x000fe200008e06d0 */
[-C--:B-----5:R-:W-:Y:S01]  /*5540*/  IADD3 R40, P1, PT, R182, R213.reuse, RZ ;  /* 0x000000d5b6287210 */ /* 0x0a0fe20007f3e0ff */
[----:B------:R5:W3:Y:S01]  /*5550*/  @!P0 LDG.E.U16 R70, desc[UR8][R62.64] ;  /* 0x000000083e468981 */ /* 0x000ae2000c1e1500 */
[----:B0-----:R-:W-:-:S02]  /*5560*/  IADD3 R60, P2, PT, R172, R213, RZ ;  /* 0x000000d5ac3c7210 */ /* 0x001fc40007f5e0ff */
[----:B------:R-:W-:Y:S02]  /*5570*/  IADD3.X R41, PT, PT, R171, R208, RZ, P1, !PT ;  /* 0x000000d0ab297210 */ /* 0x000fe40000ffe4ff */
[-C--:B-1----:R-:W-:Y:S01]  /*5580*/  IADD3 R52, P1, PT, R184, R213.reuse, RZ ;  /* 0x000000d5b8347210 */ /* 0x082fe20007f3e0ff */
[----:B------:R-:W-:Y:S01]  /*5590*/  IMAD.X R61, R161, 0x1, R208, P2 ;  /* 0x00000001a13d7824 */ /* 0x000fe200010e06d0 */
[----:B------:R-:W-:Y:S02]  /*55a0*/  PRMT R66, RZ, 0x7610, R66 ;  /* 0x00007610ff427816 */ /* 0x000fe40000000042 */
[----:B-----5:R-:W-:Y:S01]  /*55b0*/  PRMT R62, RZ, 0x7610, R62 ;  /* 0x00007610ff3e7816 */ /* 0x020fe2000000003e */
[--C-:B------:R-:W-:Y:S01]  /*55c0*/  IMAD.X R53, R173, 0x1, R208.reuse, P1 ;  /* 0x00000001ad357824 */ /* 0x100fe200008e06d0 */
[----:B------:R-:W-:Y:S02]  /*55d0*/  IADD3 R246, P1, PT, R186, R213, RZ ;  /* 0x000000d5baf67210 */ /* 0x000fe40007f3e0ff */
[----:B------:R0:W5:Y:S04]  /*55e0*/  @!P0 LDG.E.U16 R66, desc[UR8][R60.64] ;  /* 0x000000083c428981 */ /* 0x000168000c1e1500 */
[----:B------:R1:W3:Y:S01]  /*55f0*/  @!P0 LDG.E.U16 R62, desc[UR8][R42.64] ;  /* 0x000000082a3e8981 */ /* 0x0002e2000c1e1500 */
[----:B------:R-:W-:Y:S01]  /*5600*/  IMAD.X R247, R175, 0x1, R208, P1 ;  /* 0x00000001aff77824 */ /* 0x000fe200008e06d0 */
[----:B0-----:R-:W-:-:S02]  /*5610*/  PRMT R61, RZ, 0x7610, R61 ;  /* 0x00007610ff3d7816 */ /* 0x001fc4000000003d */
[----:B-1----:R-:W-:Y:S02]  /*5620*/  IADD3 R42, P1, PT, R188, R213, RZ ;  /* 0x000000d5bc2a7210 */ /* 0x002fe40007f3e0ff */
[----:B------:R-:W-:Y:S02]  /*5630*/  PRMT R63, RZ, 0x7610, R63 ;  /* 0x00007610ff3f7816 */ /* 0x000fe4000000003f */
[----:B------:R0:W3:Y:S01]  /*5640*/  @!P0 LDG.E.U16 R61, desc[UR8][R40.64] ;  /* 0x00000008283d8981 */ /* 0x0000e2000c1e1500 */
[----:B------:R-:W-:-:S03]  /*5650*/  IMAD.X R43, R177, 0x1, R208, P1 ;  /* 0x00000001b12b7824 */ /* 0x000fc600008e06d0 */
[----:B------:R1:W3:Y:S01]  /*5660*/  @!P0 LDG.E.U16 R63, desc[UR8][R54.64] ;  /* 0x00000008363f8981 */ /* 0x0002e2000c1e1500 */
[----:B0-----:R-:W-:Y:S02]  /*5670*/  IADD3 R40, P1, PT, R190, R213, RZ ;  /* 0x000000d5be287210 */ /* 0x001fe40007f3e0ff */
[----:B-1----:R-:W-:-:S03]  /*5680*/  PRMT R55, RZ, 0x7610, R55 ;  /* 0x00007610ff377816 */ /* 0x002fc60000000037 */
[----:B------:R-:W-:Y:S01]  /*5690*/  IMAD.X R41, R179, 0x1, R208, P1 ;  /* 0x00000001b3297824 */ /* 0x000fe200008e06d0 */
[----:B------:R-:W-:Y:S02]  /*56a0*/  IADD3 R248, P1, PT, R192, R213, RZ ;  /* 0x000000d5c0f87210 */ /* 0x000fe40007f3e0ff */
[----:B------:R-:W-:Y:S01]  /*56b0*/  PRMT R60, RZ, 0x7610, R60 ;  /* 0x00007610ff3c7816 */ /* 0x000fe2000000003c */
[----:B------:R0:W3:Y:S01]  /*56c0*/  @!P0 LDG.E.U16 R55, desc[UR8][R246.64] ;  /* 0x00000008f6378981 */ /* 0x0000e2000c1e1500 */
[----:B------:R-:W-:Y:S01]  /*56d0*/  PRMT R54, RZ, 0x7610, R54 ;  /* 0x00007610ff367816 */ /* 0x000fe20000000036 */
[----:B------:R-:W-:-:S03]  /*56e0*/  IMAD.X R249, R181, 0x1, R208, P1 ;  /* 0x00000001b5f97824 */ /* 0x000fc600008e06d0 */
[----:B------:R1:W3:Y:S04]  /*56f0*/  @!P0 LDG.E.U16 R60, desc[UR8][R52.64] ;  /* 0x00000008343c8981 */ /* 0x0002e8000c1e1500 */
[----:B------:R1:W3:Y:S01]  /*5700*/  @!P0 LDG.E.U16 R54, desc[UR8][R42.64] ;  /* 0x000000082a368981 */ /* 0x0002e2000c1e1500 */
[----:B0-----:R-:W-:Y:S02]  /*5710*/  IADD3 R246, P1, PT, R194, R213, RZ ;  /* 0x000000d5c2f67210 */ /* 0x001fe40007f3e0ff */
[----:B-1----:R-:W-:-:S03]  /*5720*/  PRMT R53, RZ, 0x7610, R53 ;  /* 0x00007610ff357816 */ /* 0x002fc60000000035 */
[--C-:B------:R-:W-:Y:S01]  /*5730*/  IMAD.X R247, R183, 0x1, R208.reuse, P1 ;  /* 0x00000001b7f77824 */ /* 0x100fe200008e06d0 */
[-C--:B------:R-:W-:Y:S02]  /*5740*/  IADD3 R42, P1, PT, R198, R213.reuse, RZ ;  /* 0x000000d5c62a7210 */ /* 0x080fe40007f3e0ff */
[----:B------:R0:W3:Y:S03]  /*5750*/  @!P0 LDG.E.U16 R53, desc[UR8][R40.64] ;  /* 0x0000000828358981 */ /* 0x0000e6000c1e1500 */
[----:B------:R-:W-:Y:S01]  /*5760*/  IMAD.X R43, R187, 0x1, R208, P1 ;  /* 0x00000001bb2b7824 */ /* 0x000fe200008e06d0 */
[----:B------:R-:W-:Y:S02]  /*5770*/  PRMT R52, RZ, 0x7610, R52 ;  /* 0x00007610ff347816 */ /* 0x000fe40000000034 */
[----:B------:R-:W-:Y:S02]  /*5780*/  PRMT R51, RZ, 0x7610, R51 ;  /* 0x00007610ff337816 */ /* 0x000fe40000000033 */
[----:B0-----:R-:W-:-:S02]  /*5790*/  IADD3 R40, P1, PT, R200, R213, RZ ;  /* 0x000000d5c8287210 */ /* 0x001fc40007f3e0ff */
[----:B------:R0:W3:Y:S01]  /*57a0*/  @!P0 LDG.E.U16 R52, desc[UR8][R248.64] ;  /* 0x00000008f8348981 */ /* 0x0000e2000c1e1500 */
[----:B------:R-:W-:Y:S02]  /*57b0*/  PRMT R47, RZ, 0x7610, R47 ;  /* 0x00007610ff2f7816 */ /* 0x000fe4000000002f */
[----:B------:R-:W-:Y:S01]  /*57c0*/  PRMT R49, RZ, 0x7610, R49 ;  /* 0x00007610ff317816 */ /* 0x000fe20000000031 */
[----:B------:R1:W3:Y:S01]  /*57d0*/  @!P0 LDG.E.U16 R51, desc[UR8][R246.64] ;  /* 0x00000008f6338981 */ /* 0x0002e2000c1e1500 */
[----:B------:R-:W-:-:S03]  /*57e0*/  IADD3.X R41, PT, PT, R189, R208, RZ, P1, !PT ;  /* 0x000000d0bd297210 */ /* 0x000fc60000ffe4ff */
[----:B------:R-:W3:Y:S04]  /*57f0*/  @!P0 LDG.E.U16 R47, desc[UR8][R42.64] ;  /* 0x000000082a2f8981 */ /* 0x000ee8000c1e1500 */
[----:B------:R1:W3:Y:S01]  /*5800*/  @!P0 LDG.E.U16 R49, desc[UR8][R40.64] ;  /* 0x0000000828318981 */ /* 0x0002e2000c1e1500 */
[----:B0-----:R-:W-:Y:S01]  /*5810*/  SHF.R.S32.HI R248, RZ, 0x6, R214 ;  /* 0x00000006fff87819 */ /* 0x001fe200000114d6 */
[----:B------:R-:W-:-:S03]  /*5820*/  IMAD.SHL.U32 R214, R214, 0x2, RZ ;  /* 0x00000002d6d67824 */ /* 0x000fc600078e00ff */
[----:B-1----:R-:W-:Y:S01]  /*5830*/  SGXT R246, R248, 0x1 ;  /* 0x00000001f8f6781a */ /* 0x002fe20000000200 */
[----:B------:R-:W-:Y:S02]  /*5840*/  IMAD.MOV.U32 R40, RZ, RZ, R200 ;  /* 0x000000ffff287224 */ /* 0x000fe400078e00c8 */
[----:B------:R-:W-:Y:S02]  /*5850*/  IMAD.MOV.U32 R41, RZ, RZ, R189 ;  /* 0x000000ffff297224 */ /* 0x000fe400078e00bd */
[----:B------:R-:W-:Y:S01]  /*5860*/  IMAD.WIDE R40, R210, 0x2, R40 ;  /* 0x00000002d2287825 */ /* 0x000fe200078e0228 */
[----:B------:R-:W-:-:S03]  /*5870*/  LOP3.LUT R43, R246, 0x90, RZ, 0xc0, !PT ;  /* 0x00000090f62b7812 */ /* 0x000fc600078ec0ff */
[----:B------:R-:W-:Y:S01]  /*5880*/  IMAD.MOV.U32 R189, RZ, RZ, R41 ;  /* 0x000000ffffbd7224 */ /* 0x000fe200078e0029 */
[----:B------:R-:W-:Y:S01]  /*5890*/  MOV R200, R40 ;  /* 0x0000002800c87202 */ /* 0x000fe20000000f00 */
[----:B------:R-:W-:Y:S02]  /*58a0*/  IMAD.MOV.U32 R40, RZ, RZ, R196 ;  /* 0x000000ffff287224 */ /* 0x000fe400078e00c4 */
[----:B------:R-:W-:Y:S01]  /*58b0*/  IMAD.MOV.U32 R41, RZ, RZ, R185 ;  /* 0x000000ffff297224 */ /* 0x000fe200078e00b9 */
[----:B------:R-:W-:Y:S01]  /*58c0*/  LOP3.LUT R214, R43, 0x17e, R214, 0x78, !PT ;  /* 0x0000017e2bd67812 */ /* 0x000fe200078e78d6 */
[----:B------:R-:W-:Y:S02]  /*58d0*/  IMAD.MOV.U32 R42, RZ, RZ, R202 ;  /* 0x000000ffff2a7224 */ /* 0x000fe400078e00ca */
[----:B------:R-:W-:Y:S02]  /*58e0*/  IMAD.MOV.U32 R43, RZ, RZ, R191 ;  /* 0x000000ffff2b7224 */ /* 0x000fe400078e00bf */
[----:B------:R-:W-:-:S04]  /*58f0*/  IMAD.WIDE R40, R210, 0x2, R40 ;  /* 0x00000002d2287825 */ /* 0x000fc800078e0228 */
[----:B------:R-:W-:Y:S01]  /*5900*/  IMAD.WIDE R42, R210, 0x2, R42 ;  /* 0x00000002d22a7825 */ /* 0x000fe200078e022a */
[----:B------:R-:W-:-:S03]  /*5910*/  MOV R196, R40 ;  /* 0x0000002800c47202 */ /* 0x000fc60000000f00 */
[----:B------:R-:W-:Y:S02]  /*5920*/  IMAD.MOV.U32 R185, RZ, RZ, R41 ;  /* 0x000000ffffb97224 */ /* 0x000fe400078e0029 */
[----:B------:R-:W-:Y:S02]  /*5930*/  IMAD.MOV.U32 R40, RZ, RZ, R192 ;  /* 0x000000ffff287224 */ /* 0x000fe400078e00c0 */
[----:B------:R-:W-:Y:S02]  /*5940*/  IMAD.MOV.U32 R41, RZ, RZ, R181 ;  /* 0x000000ffff297224 */ /* 0x000fe400078e00b5 */
[----:B------:R-:W-:Y:S02]  /*5950*/  IMAD.MOV.U32 R202, RZ, RZ, R42 ;  /* 0x000000ffffca7224 */ /* 0x000fe400078e002a */
[----:B------:R-:W-:Y:S02]  /*5960*/  IMAD.MOV.U32 R191, RZ, RZ, R43 ;  /* 0x000000ffffbf7224 */ /* 0x000fe400078e002b */
[----:B------:R-:W-:-:S02]  /*5970*/  IMAD.MOV.U32 R42, RZ, RZ, R198 ;  /* 0x000000ffff2a7224 */ /* 0x000fc400078e00c6 */
        /* <DEDUP_REMOVED lines=20> */
[----:B------:R-:W-:Y:S01]  /*5ac0*/  IMAD.MOV.U32 R41, RZ, RZ, R173 ;  /* 0x000000ffff297224 */ /* 0x000fe200078e00ad */
[----:B------:R-:W0:Y:S01]  /*5ad0*/  S2UR UR6, SR_CgaCtaId ;  /* 0x00000000000679c3 */ /* 0x000e220000008800 */
[----:B------:R-:W-:-:S04]  /*5ae0*/  IMAD.WIDE R42, R210, 0x2, R42 ;  /* 0x00000002d22a7825 */ /* 0x000fc800078e022a */
[----:B------:R-:W-:-:S04]  /*5af0*/  IMAD.WIDE R40, R210, 0x2, R40 ;  /* 0x00000002d2287825 */ /* 0x000fc800078e0228 */
[----:B------:R-:W-:Y:S01]  /*5b00*/  IMAD.MOV.U32 R190, RZ, RZ, R42 ;  /* 0x000000ffffbe7224 */ /* 0x000fe200078e002a */
[----:B------:R-:W-:Y:S01]  /*5b10*/  MOV R184, R40 ;  /* 0x0000002800b87202 */ /* 0x000fe20000000f00 */
[----:B------:R-:W-:Y:S02]  /*5b20*/  IMAD.MOV.U32 R179, RZ, RZ, R43 ;  /* 0x000000ffffb37224 */ /* 0x000fe400078e002b */
[----:B------:R-:W-:Y:S02]  /*5b30*/  IMAD.MOV.U32 R42, RZ, RZ, R186 ;  /* 0x000000ffff2a7224 */ /* 0x000fe400078e00ba */
[----:B------:R-:W-:Y:S02]  /*5b40*/  IMAD.MOV.U32 R43, RZ, RZ, R175 ;  /* 0x000000ffff2b7224 */ /* 0x000fe400078e00af */
[----:B------:R-:W-:Y:S02]  /*5b50*/  IMAD.MOV.U32 R173, RZ, RZ, R41 ;  /* 0x000000ffffad7224 */ /* 0x000fe400078e0029 */
[----:B------:R-:W-:-:S02]  /*5b60*/  IMAD.MOV.U32 R40, RZ, RZ, R180 ;  /* 0x000000ffff287224 */ /* 0x000fc400078e00b4 */
[----:B------:R-:W-:Y:S02]  /*5b70*/  IMAD.MOV.U32 R41, RZ, RZ, R169 ;  /* 0x000000ffff297224 */ /* 0x000fe400078e00a9 */
[----:B------:R-:W-:-:S04]  /*5b80*/  IMAD.WIDE R42, R210, 0x2, R42 ;  /* 0x00000002d22a7825 */ /* 0x000fc800078e022a */
[----:B------:R-:W-:-:S04]  /*5b90*/  IMAD.WIDE R40, R210, 0x2, R40 ;  /* 0x00000002d2287825 */ /* 0x000fc800078e0228 */
[----:B------:R-:W-:Y:S02]  /*5ba0*/  IMAD.MOV.U32 R186, RZ, RZ, R42 ;  /* 0x000000ffffba7224 */ /* 0x000fe400078e002a */
[----:B------:R-:W-:Y:S01]  /*5bb0*/  IMAD.MOV.U32 R175, RZ, RZ, R43 ;  /* 0x000000ffffaf7224 */ /* 0x000fe200078e002b */
[----:B------:R-:W-:Y:S01]  /*5bc0*/  MOV R180, R40 ;  /* 0x0000002800b47202 */ /* 0x000fe20000000f00 */
[----:B------:R-:W-:Y:S02]  /*5bd0*/  IMAD.MOV.U32 R42, RZ, RZ, R182 ;  /* 0x000000ffff2a7224 */ /* 0x000fe400078e00b6 */
[----:B------:R-:W-:Y:S02]  /*5be0*/  IMAD.MOV.U32 R43, RZ, RZ, R171 ;  /* 0x000000ffff2b7224 */ /* 0x000fe400078e00ab */
[----:B------:R-:W-:Y:S02]  /*5bf0*/  IMAD.MOV.U32 R169, RZ, RZ, R41 ;  /* 0x000000ffffa97224 */ /* 0x000fe400078e0029 */
[----:B------:R-:W-:-:S02]  /*5c00*/  IMAD.MOV.U32 R40, RZ, RZ, R176 ;  /* 0x000000ffff287224 */ /* 0x000fc400078e00b0 */
[----:B------:R-:W-:Y:S02]  /*5c10*/  IMAD.MOV.U32 R41, RZ, RZ, R165 ;  /* 0x000000ffff297224 */ /* 0x000fe400078e00a5 */
[----:B------:R-:W-:Y:S01]  /*5c20*/  IMAD.WIDE R42, R210, 0x2, R42 ;  /* 0x00000002d22a7825 */ /* 0x000fe200078e022a */
[----:B------:R-:W-:-:S03]  /*5c30*/  UMOV UR4, 0x400 ;  /* 0x0000040000047882 */ /* 0x000fc60000000000 */
[----:B------:R-:W-:Y:S01]  /*5c40*/  IMAD.WIDE R40, R210, 0x2, R40 ;  /* 0x00000002d2287825 */ /* 0x000fe200078e0228 */
[----:B0-----:R-:W-:-:S03]  /*5c50*/  ULEA UR4, UR6, UR4, 0x18 ;  /* 0x0000000406047291 */ /* 0x001fc6000f8ec0ff */
[----:B------:R-:W-:Y:S02]  /*5c60*/  IMAD.MOV.U32 R182, RZ, RZ, R42 ;  /* 0x000000ffffb67224 */ /* 0x000fe400078e002a */
[----:B------:R-:W-:Y:S02]  /*5c70*/  IMAD.MOV.U32 R171, RZ, RZ, R43 ;  /* 0x000000ffffab7224 */ /* 0x000fe400078e002b */
[----:B------:R-:W-:Y:S02]  /*5c80*/  IMAD.MOV.U32 R42, RZ, RZ, R178 ;  /* 0x000000ffff2a7224 */ /* 0x000fe400078e00b2 */
[----:B------:R-:W-:Y:S01]  /*5c90*/  IMAD.MOV.U32 R43, RZ, RZ, R167 ;  /* 0x000000ffff2b7224 */ /* 0x000fe200078e00a7 */
[----:B------:R-:W-:Y:S01]  /*5ca0*/  MOV R176, R40 ;  /* 0x0000002800b07202 */ /* 0x000fe20000000f00 */
[----:B------:R-:W-:Y:S02]  /*5cb0*/  IMAD.MOV.U32 R165, RZ, RZ, R41 ;  /* 0x000000ffffa57224 */ /* 0x000fe400078e0029 */
[----:B------:R-:W-:-:S02]  /*5cc0*/  IMAD.MOV.U32 R40, RZ, RZ, R172 ;  /* 0x000000ffff287224 */ /* 0x000fc400078e00ac */
[----:B------:R-:W-:Y:S02]  /*5cd0*/  IMAD.MOV.U32 R41, RZ, RZ, R161 ;  /* 0x000000ffff297224 */ /* 0x000fe400078e00a1 */
[C---:B------:R-:W-:Y:S01]  /*5ce0*/  IMAD.WIDE R42, R210.reuse, 0x2, R42 ;  /* 0x00000002d22a7825 */ /* 0x040fe200078e022a */
[----:B--2---:R0:W-:Y:S03]  /*5cf0*/  STS.U16 [R214+UR4+0x8000], R80 ;  /* 0x00800050d6007988 */ /* 0x0041e60008000404 */
[----:B------:R-:W-:-:S04]  /*5d00*/  IMAD.WIDE R40, R210, 0x2, R40 ;  /* 0x00000002d2287825 */ /* 0x000fc800078e0228 */
[----:B------:R-:W-:Y:S02]  /*5d10*/  IMAD.MOV.U32 R178, RZ, RZ, R42 ;  /* 0x000000ffffb27224 */ /* 0x000fe400078e002a */
[----:B------:R-:W-:Y:S01]  /*5d20*/  IMAD.MOV.U32 R167, RZ, RZ, R43 ;  /* 0x000000ffffa77224 */ /* 0x000fe200078e002b */
[----:B0-----:R-:W0:Y:S01]  /*5d30*/  S2R R80, SR_TID.X ;  /* 0x0000000000507919 */ /* 0x001e220000002100 */
[----:B------:R-:W-:Y:S02]  /*5d40*/  IMAD.MOV.U32 R42, RZ, RZ, R174 ;  /* 0x000000ffff2a7224 */ /* 0x000fe400078e00ae */
[----:B------:R-:W-:Y:S01]  /*5d50*/  IMAD.MOV.U32 R43, RZ, RZ, R163 ;  /* 0x000000ffff2b7224 */ /* 0x000fe200078e00a3 */
[----:B------:R-:W-:Y:S01]  /*5d60*/  MOV R172, R40 ;  /* 0x0000002800ac7202 */ /* 0x000fe20000000f00 */
[----:B------:R-:W-:Y:S02]  /*5d70*/  IMAD.MOV.U32 R161, RZ, RZ, R41 ;  /* 0x000000ffffa17224 */ /* 0x000fe400078e0029 */
[----:B------:R-:W-:-:S04]  /*5d80*/  IMAD.WIDE R42, R210, 0x2, R42 ;  /* 0x00000002d22a7825 */ /* 0x000fc800078e022a */
[----:B------:R-:W-:Y:S02]  /*5d90*/  IMAD.MOV.U32 R40, RZ, RZ, R168 ;  /* 0x000000ffff287224 */ /* 0x000fe400078e00a8 */
[----:B------:R-:W-:Y:S02]  /*5da0*/  IMAD.MOV.U32 R41, RZ, RZ, R157 ;  /* 0x000000ffff297224 */ /* 0x000fe400078e009d */
[----:B------:R-:W-:Y:S02]  /*5db0*/  IMAD.MOV.U32 R174, RZ, RZ, R42 ;  /* 0x000000ffffae7224 */ /* 0x000fe400078e002a */
[----:B------:R-:W-:Y:S02]  /*5dc0*/  IMAD.MOV.U32 R163, RZ, RZ, R43 ;  /* 0x000000ffffa37224 */ /* 0x000fe400078e002b */
[----:B------:R-:W-:-:S04]  /*5dd0*/  IMAD.WIDE R40, R210, 0x2, R40 ;  /* 0x00000002d2287825 */ /* 0x000fc800078e0228 */
        /* <DEDUP_REMOVED lines=9> */
[----:B------:R-:W-:Y:S02]  /*5e70*/  IMAD.MOV.U32 R42, RZ, RZ, R166 ;  /* 0x000000ffff2a7224 */ /* 0x000fe400078e00a6 */
[----:B------:R-:W-:-:S02]  /*5e80*/  IMAD.MOV.U32 R43, RZ, RZ, R155 ;  /* 0x000000ffff2b7224 */ /* 0x000fc400078e009b */
        /* <DEDUP_REMOVED lines=14> */
[----:B0-----:R-:W-:Y:S01]  /*5f70*/  SHF.R.S32.HI R41, RZ, 0x2, R80 ;  /* 0x00000002ff297819 */ /* 0x001fe20000011450 */
[C---:B------:R-:W-:Y:S01]  /*5f80*/  IMAD.SHL.U32 R40, R80.reuse, 0x20, RZ ;  /* 0x0000002050287824 */ /* 0x040fe200078e00ff */
[----:B------:R-:W-:Y:S01]  /*5f90*/  MOV R160, R42 ;  /* 0x0000002a00a07202 */ /* 0x000fe20000000f00 */
[----:B------:R-:W-:Y:S01]  /*5fa0*/  IMAD.MOV.U32 R207, RZ, RZ, R43 ;  /* 0x000000ffffcf7224 */ /* 0x000fe200078e002b */
[----:B------:R-:W-:Y:S01]  /*5fb0*/  LOP3.LUT R42, R80, 0xe0, RZ, 0xc0, !PT ;  /* 0x000000e0502a7812 */ /* 0x000fe200078ec0ff */
[----:B------:R0:W-:Y:S01]  /*5fc0*/  STS.U16 [R214+UR4+0x8200], R245 ;  /* 0x008200f5d6007988 */ /* 0x0001e20008000404 */
[----:B------:R-:W-:Y:S01]  /*5fd0*/  LOP3.LUT R40, R40, 0x60, RZ, 0xc0, !PT ;  /* 0x0000006028287812 */ /* 0x000fe200078ec0ff */
[----:B------:R-:W-:Y:S01]  /*5fe0*/  IMAD.SHL.U32 R43, R80, 0x40, RZ ;  /* 0x00000040502b7824 */ /* 0x000fe200078e00ff */
[----:B------:R-:W-:Y:S01]  /*5ff0*/  SGXT R41, R41, 0x1 ;  /* 0x000000012929781a */ /* 0x000fe20000000200 */
[----:B------:R-:W-:Y:S01]  /*6000*/  UMOV UR4, 0x400 ;  /* 0x0000040000047882 */ /* 0x000fe20000000000 */
[----:B------:R-:W-:Y:S01]  /*6010*/  IMAD.SHL.U32 R42, R42, 0x10, RZ ;  /* 0x000000102a2a7824 */ /* 0x000fe200078e00ff */
[----:B------:R-:W-:Y:S01]  /*6020*/  ULEA UR4, UR6, UR4, 0x18 ;  /* 0x0000000406047291 */ /* 0x000fe2000f8ec0ff */
[----:B------:R-:W-:Y:S01]  /*6030*/  LOP3.LUT R41, R40, 0x90, R41, 0xf8, !PT ;  /* 0x0000009028297812 */ /* 0x000fe200078ef829 */
[----:B------:R-:W-:Y:S01]  /*6040*/  IMAD.SHL.U32 R40, R80, 0x2, RZ ;  /* 0x0000000250287824 */ /* 0x000fe200078e00ff */
[----:B------:R-:W-:-:S04]  /*6050*/  LOP3.LUT R43, R43, 0x1c0, RZ, 0xc0, !PT ;  /* 0x000001c02b2b7812 */ /* 0x000fc800078ec0ff */
[----:B0-----:R-:W-:Y:S02]  /*6060*/  IADD3 R214, PT, PT, R42, UR4, R43 ;  /* 0x000000042ad67c10 */ /* 0x001fe4000fffe02b */
[----:B------:R-:W-:Y:S02]  /*6070*/  SHF.R.U32.HI R42, RZ, 0x2, R80 ;  /* 0x00000002ff2a7819 */ /* 0x000fe40000011650 */
[----:B------:R-:W-:-:S04]  /*6080*/  LOP3.LUT R245, R40, 0x1fe, RZ, 0xc0, !PT ;  /* 0x000001fe28f57812 */ /* 0x000fc800078ec0ff */
[----:B------:R-:W-:-:S05]  /*6090*/  LOP3.LUT R245, R245, 0x30, R42, 0x78, !PT ;  /* 0x00000030f5f57812 */ /* 0x000fca00078e782a */
[----:B----4-:R-:W-:Y:S04]  /*60a0*/  STS.U16 [R245+UR4+0x7800], R48 ;  /* 0x00780030f5007988 */ /* 0x010fe80008000404 */
[----:B------:R-:W-:Y:S04]  /*60b0*/  STS.U16 [R245+UR4+0x7e00], R50 ;  /* 0x007e0032f5007988 */ /* 0x000fe80008000404 */
[----:B------:R-:W-:Y:S04]  /*60c0*/  STS.U16 [R245+UR4+0x400], R46 ;  /* 0x0004002ef5007988 */ /* 0x000fe80008000404 */
[----:B------:R-:W-:Y:S04]  /*60d0*/  STS.U16 [R245+UR4+0x200], R45 ;  /* 0x0002002df5007988 */ /* 0x000fe80008000404 */
[----:B------:R0:W-:Y:S04]  /*60e0*/  STS.U16 [R245+UR4], R44 ;  /* 0x0000002cf5007988 */ /* 0x0001e80008000404 */
[----:B------:R-:W-:Y:S04]  /*60f0*/  STS.U16 [R245+UR4+0x600], R244 ;  /* 0x000600f4f5007988 */ /* 0x000fe80008000404 */
        /* <DEDUP_REMOVED lines=37> */
[----:B---3--:R-:W-:Y:S04]  /*6350*/  STS.U16 [R245+UR4+0x5200], R73 ;  /* 0x00520049f5007988 */ /* 0x008fe80008000404 */
[----:B------:R-:W-:Y:S04]  /*6360*/  STS.U16 [R245+UR4+0x5400], R72 ;  /* 0x00540048f5007988 */ /* 0x000fe80008000404 */
[----:B------:R-:W-:Y:S04]  /*6370*/  STS.U16 [R245+UR4+0x5600], R71 ;  /* 0x00560047f5007988 */ /* 0x000fe80008000404 */
[----:B------:R-:W-:Y:S04]  /*6380*/  STS.U16 [R245+UR4+0x5800], R70 ;  /* 0x00580046f5007988 */ /* 0x000fe80008000404 */
[----:B------:R-:W-:Y:S04]  /*6390*/  STS.U16 [R245+UR4+0x5a00], R69 ;  /* 0x005a0045f5007988 */ /* 0x000fe80008000404 */
[----:B------:R-:W-:Y:S04]  /*63a0*/  STS.U16 [R245+UR4+0x5c00], R68 ;  /* 0x005c0044f5007988 */ /* 0x000fe80008000404 */
[----:B------:R-:W-:Y:S04]  /*63b0*/  STS.U16 [R245+UR4+0x5e00], R67 ;  /* 0x005e0043f5007988 */ /* 0x000fe80008000404 */
[----:B-----5:R-:W-:Y:S04]  /*63c0*/  STS.U16 [R245+UR4+0x6000], R66 ;  /* 0x00600042f5007988 */ /* 0x020fe80008000404 */
        /* <DEDUP_REMOVED lines=12> */
[----:B------:R-:W-:Y:S01]  /*6490*/  STS.U16 [R245+UR4+0x7c00], R49 ;  /* 0x007c0031f5007988 */ /* 0x000fe20008000404 */
[----:B------:R-:W-:-:S02]  /*64a0*/  IMAD.SHL.U32 R43, R80, 0x8, RZ ;  /* 0x00000008502b7824 */ /* 0x000fc400078e00ff */
[----:B------:R-:W-:Y:S01]  /*64b0*/  IMAD.SHL.U32 R80, R80, 0x10, RZ ;  /* 0x0000001050507824 */ /* 0x000fe200078e00ff */
[--C-:B------:R-:W-:Y:S02]  /*64c0*/  LOP3.LUT R41, R41, 0x10, R40.reuse, 0x78, !PT ;  /* 0x0000001029297812 */ /* 0x100fe400078e7828 */
[----:B------:R-:W-:Y:S02]  /*64d0*/  LOP3.LUT R43, R43, 0x30, R40, 0x48, !PT ;  /* 0x000000302b2b7812 */ /* 0x000fe400078e4828 */
[----:B------:R-:W-:Y:S02]  /*64e0*/  LOP3.LUT R80, R80, 0x100, RZ, 0xc0, !PT ;  /* 0x0000010050507812 */ /* 0x000fe400078ec0ff */
[----:B------:R-:W-:Y:S01]  /*64f0*/  IADD3 R214, PT, PT, R43, R214, RZ ;  /* 0x000000d62bd67210 */ /* 0x000fe20007ffe0ff */
[----:B------:R-:W-:Y:S01]  /*6500*/  BAR.SYNC.DEFER_BLOCKING 0x0 ;  /* 0x0000000000007b1d */ /* 0x000fe20000010000 */
[----:B------:R-:W-:-:S05]  /*6510*/  IADD3 R80, PT, PT, R41, UR4, R80 ;  /* 0x0000000429507c10 */ /* 0x000fca000fffe050 */
[----:B------:R-:W-:Y:S04]  /*6520*/  LDSM.16.MT88.4 R60, [R80+0x8000] ;  /* 0x00800000503c783b */ /* 0x000fe80000004200 */
[----:B------:R-:W1:Y:S01]  /*6530*/  LDSM.16.M88.4 R40, [R214] ;  /* 0x00000000d628783b */ /* 0x000e620000000200 */
[----:B0-----:R-:W-:Y:S02]  /*6540*/  IMAD.MOV.U32 R44, RZ, RZ, R158 ;  /* 0x000000ffff2c7224 */ /* 0x001fe400078e009e */
[----:B------:R-:W-:Y:S01]  /*6550*/  IMAD.MOV.U32 R45, RZ, RZ, R151 ;  /* 0x000000ffff2d7224 */ /* 0x000fe200078e0097 */
[----:B------:R-:W0:Y:S01]  /*6560*/  LDSM.16.MT88.4 R80, [R80+0x8200] ;  /* 0x008200005050783b */ /* 0x000e220000004200 */
[----:B------:R-:W-:-:S03]  /*6570*/  IMAD.WIDE R44, R210, 0x2, R44 ;  /* 0x00000002d22c7825 */ /* 0x000fc600078e022c */
[----:B------:R-:W-:Y:S01]  /*6580*/  LDSM.16.M88.4 R76, [R214+0x7000] ;  /* 0x00700000d64c783b */ /* 0x000fe20000000200 */
[----:B------:R-:W-:Y:S02]  /*6590*/  IMAD.MOV.U32 R158, RZ, RZ, R44 ;  /* 0x000000ffff9e7224 */ /* 0x000fe400078e002c */
[----:B------:R-:W-:Y:S02]  /*65a0*/  IMAD.MOV.U32 R151, RZ, RZ, R45 ;  /* 0x000000ffff977224 */ /* 0x000fe400078e002d */
[----:B------:R-:W-:Y:S01]  /*65b0*/  IMAD.MOV.U32 R46, RZ, RZ, R152 ;  /* 0x000000ffff2e7224 */ /* 0x000fe200078e0098 */
[----:B-1----:R-:W-:Y:S01]  /*65c0*/  HMMA.16816.F32 R108, R60, R40, R108 ;  /* 0x000000283c6c723c */ /* 0x002fe2000000186c */
[----:B------:R-:W-:Y:S02]  /*65d0*/  IMAD.MOV.U32 R40, RZ, RZ, R134 ;  /* 0x000000ffff287224 */ /* 0x000fe400078e0086 */
        /* <DEDUP_REMOVED lines=20> */
[----:B------:R-:W-:-:S04]  /*6720*/  IMAD.WIDE R44, R210, 0x2, R44 ;  /* 0x00000002d22c7825 */ /* 0x000fc800078e022c */
[----:B------:R-:W-:-:S04]  /*6730*/  IMAD.WIDE R40, R210, 0x2, R40 ;  /* 0x00000002d2287825 */ /* 0x000fc800078e0228 */
[----:B------:R-:W-:Y:S02]  /*6740*/  IMAD.MOV.U32 R152, RZ, RZ, R46 ;  /* 0x000000ffff987224 */ /* 0x000fe400078e002e */
[----:B------:R-:W-:Y:S02]  /*6750*/  IMAD.MOV.U32 R143, RZ, RZ, R47 ;  /* 0x000000ffff8f7224 */ /* 0x000fe400078e002f */
[----:B------:R-:W-:Y:S02]  /*6760*/  IMAD.MOV.U32 R150, RZ, RZ, R44 ;  /* 0x000000ffff967224 */ /* 0x000fe400078e002c */
[----:B------:R-:W-:Y:S02]  /*6770*/  IMAD.MOV.U32 R141, RZ, RZ, R45 ;  /* 0x000000ffff8d7224 */ /* 0x000fe400078e002d */
[----:B------:R-:W1:Y:S01]  /*6780*/  LDSM.16.M88.4 R44, [R214+0x2000] ;  /* 0x00200000d62c783b */ /* 0x000e620000000200 */
[----:B------:R-:W-:Y:S02]  /*6790*/  IMAD.MOV.U32 R48, RZ, RZ, R154 ;  /* 0x000000ffff307224 */ /* 0x000fe400078e009a */
[----:B------:R-:W-:-:S02]  /*67a0*/  IMAD.MOV.U32 R49, RZ, RZ, R145 ;  /* 0x000000ffff317224 */ /* 0x000fc400078e0091 */
[----:B------:R-:W-:Y:S02]  /*67b0*/  IMAD.MOV.U32 R122, RZ, RZ, R40 ;  /* 0x000000ffff7a7224 */ /* 0x000fe400078e0028 */
[----:B------:R-:W-:Y:S02]  /*67c0*/  IMAD.MOV.U32 R115, RZ, RZ, R41 ;  /* 0x000000ffff737224 */ /* 0x000fe400078e0029 */
[----:B------:R-:W-:Y:S02]  /*67d0*/  IMAD.MOV.U32 R40, RZ, RZ, R118 ;  /* 0x000000ffff287224 */ /* 0x000fe400078e0076 */
[----:B------:R-:W-:Y:S02]  /*67e0*/  IMAD.MOV.U32 R41, RZ, RZ, R39 ;  /* 0x000000ffff297224 */ /* 0x000fe400078e0027 */
[----:B------:R-:W-:-:S04]  /*67f0*/  IMAD.WIDE R48, R210, 0x2, R48 ;  /* 0x00000002d2307825 */ /* 0x000fc800078e0230 */
[----:B------:R-:W-:Y:S01]  /*6800*/  IMAD.WIDE R40, R210, 0x2, R40 ;  /* 0x00000002d2287825 */ /* 0x000fe200078e0228 */
[----:B------:R-:W-:Y:S02]  /*6810*/  MOV R145, R49 ;  /* 0x0000003100917202 */ /* 0x000fe40000000f00 */
[----:B------:R-:W-:Y:S01]  /*6820*/  MOV R49, R137 ;  /* 0x0000008900317202 */ /* 0x000fe20000000f00 */
[----:B------:R-:W-:Y:S02]  /*6830*/  IMAD.MOV.U32 R118, RZ, RZ, R40 ;  /* 0x000000ffff767224 */ /* 0x000fe400078e0028 */
[----:B------:R-:W-:Y:S02]  /*6840*/  IMAD.MOV.U32 R39, RZ, RZ, R41 ;  /* 0x000000ffff277224 */ /* 0x000fe400078e0029 */
[----:B------:R-:W-:Y:S02]  /*6850*/  IMAD.MOV.U32 R154, RZ, RZ, R48 ;  /* 0x000000ffff9a7224 */ /* 0x000fe400078e0030 */
[----:B------:R-:W-:-:S02]  /*6860*/  IMAD.MOV.U32 R40, RZ, RZ, R114 ;  /* 0x000000ffff287224 */ /* 0x000fc400078e0072 */
[----:B------:R-:W-:Y:S02]  /*6870*/  IMAD.MOV.U32 R41, RZ, RZ, R35 ;  /* 0x000000ffff297224 */ /* 0x000fe400078e0023 */
[----:B------:R-:W-:Y:S02]  /*6880*/  IMAD.MOV.U32 R64, RZ, RZ, R156 ;  /* 0x000000ffff407224 */ /* 0x000fe400078e009c */
        /* <DEDUP_REMOVED lines=12> */
[----:B------:R-:W-:-:S04]  /*6950*/  IMAD.WIDE R40, R210, 0x2, R40 ;  /* 0x00000002d2287825 */ /* 0x000fc800078e0228 */
[----:B------:R-:W-:-:S04]  /*6960*/  IMAD.WIDE R64, R210, 0x2, R64 ;  /* 0x00000002d2407825 */ /* 0x000fc800078e0240 */
[----:B------:R-:W-:-:S04]  /*6970*/  IMAD.WIDE R50, R210, 0x2, R50 ;  /* 0x00000002d2327825 */ /* 0x000fc800078e0232 */
[----:B------:R-:W-:-:S04]  /*6980*/  IMAD.WIDE R48, R210, 0x2, R48 ;  /* 0x00000002d2307825 */ /* 0x000fc800078e0230 */
[----:B------:R-:W-:-:S04]  /*6990*/  IMAD.WIDE R52, R210, 0x2, R52 ;  /* 0x00000002d2347825 */ /* 0x000fc800078e0234 */
[----:B------:R-:W-:-:S04]  /*69a0*/  IMAD.WIDE R72, R210, 0x2, R72 ;  /* 0x00000002d2487825 */ /* 0x000fc800078e0248 */
[----:B------:R-:W-:-:S04]  /*69b0*/  IMAD.WIDE R70, R210, 0x2, R70 ;  /* 0x00000002d2467825 */ /* 0x000fc800078e0246 */
[----:B------:R-:W-:Y:S01]  /*69c0*/  IMAD.WIDE R68, R210, 0x2, R68 ;  /* 0x00000002d2447825 */ /* 0x000fe200078e0244 */
[----:B0-----:R-:W-:Y:S01]  /*69d0*/  HMMA.16816.F32 R108, R80, R42, R108 ;  /* 0x0000002a506c723c */ /* 0x001fe2000000186c */
[----:B------:R-:W-:Y:S02]  /*69e0*/  MOV R149, R65 ;  /* 0x0000004100957202 */ /* 0x000fe40000000f00 */
[----:B------:R-:W-:Y:S02]  /*69f0*/  IMAD.MOV.U32 R114, RZ, RZ, R40 ;  /* 0x000000ffff727224 */ /* 0x000fe400078e0028 */
[----:B------:R-:W-:Y:S01]  /*6a00*/  IMAD.MOV.U32 R35, RZ, RZ, R41 ;  /* 0x000000ffff237224 */ /* 0x000fe200078e0029 */
[----:B------:R-:W-:Y:S01]  /*6a10*/  MOV R135, R53 ;  /* 0x0000003500877202 */ /* 0x000fe20000000f00 */
[----:B------:R-:W-:Y:S01]  /*6a20*/  IMAD.MOV.U32 R40, RZ, RZ, R38 ;  /* 0x000000ffff287224 */ /* 0x000fe200078e0026 */
[----:B------:R-:W-:Y:S01]  /*6a30*/  MOV R133, R73 ;  /* 0x0000004900857202 */ /* 0x000fe20000000f00 */
[----:B------:R-:W-:Y:S01]  /*6a40*/  IMAD.MOV.U32 R41, RZ, RZ, R31 ;  /* 0x000000ffff297224 */ /* 0x000fe200078e001f */
[----:B------:R-:W-:Y:S01]  /*6a50*/  MOV R43, R25 ;  /* 0x00000019002b7202 */ /* 0x000fe20000000f00 */
[----:B------:R-:W-:-:S02]  /*6a60*/  IMAD.MOV.U32 R156, RZ, RZ, R64 ;  /* 0x000000ffff9c7224 */ /* 0x000fc400078e0040 */
[----:B------:R-:W-:Y:S01]  /*6a70*/  IMAD.MOV.U32 R148, RZ, RZ, R50 ;  /* 0x000000ffff947224 */ /* 0x000fe200078e0032 */
[----:B------:R-:W0:Y:S01]  /*6a80*/  LDSM.16.M88.4 R64, [R214+0x1000] ;  /* 0x00100000d640783b */ /* 0x000e220000000200 */
[----:B------:R-:W-:Y:S02]  /*6a90*/  IMAD.MOV.U32 R139, RZ, RZ, R51 ;  /* 0x000000ffff8b7224 */ /* 0x000fe400078e0033 */
[----:B------:R-:W-:Y:S02]  /*6aa0*/  IMAD.MOV.U32 R144, RZ, RZ, R48 ;  /* 0x000000ffff907224 */ /* 0x000fe400078e0030 */
[----:B------:R-:W-:Y:S02]  /*6ab0*/  IMAD.MOV.U32 R137, RZ, RZ, R49 ;  /* 0x000000ffff897224 */ /* 0x000fe400078e0031 */
[----:B------:R-:W-:Y:S01]  /*6ac0*/  IMAD.MOV.U32 R142, RZ, RZ, R52 ;  /* 0x000000ffff8e7224 */ /* 0x000fe200078e0034 */
[----:B------:R-:W2:Y:S01]  /*6ad0*/  LDSM.16.M88.4 R48, [R214+0x3000] ;  /* 0x00300000d630783b */ /* 0x000ea20000000200 */
[----:B------:R-:W-:-:S02]  /*6ae0*/  IMAD.MOV.U32 R140, RZ, RZ, R72 ;  /* 0x000000ffff8c7224 */ /* 0x000fc400078e0048 */
[----:B------:R-:W-:Y:S01]  /*6af0*/  IMAD.MOV.U32 R138, RZ, RZ, R70 ;  /* 0x000000ffff8a7224 */ /* 0x000fe200078e0046 */
[----:B------:R-:W3:Y:S01]  /*6b00*/  LDSM.16.M88.4 R52, [R214+0x4000] ;  /* 0x00400000d634783b */ /* 0x000ee20000000200 */
[----:B------:R-:W-:Y:S02]  /*6b10*/  IMAD.MOV.U32 R131, RZ, RZ, R71 ;  /* 0x000000ffff837224 */ /* 0x000fe400078e0047 */
[----:B------:R-:W-:Y:S01]  /*6b20*/  IMAD.MOV.U32 R136, RZ, RZ, R68 ;  /* 0x000000ffff887224 */ /* 0x000fe200078e0044 */
[----:B------:R-:W-:Y:S01]  /*6b30*/  LDSM.16.M88.4 R72, [R214+0x6000] ;  /* 0x00600000d648783b */ /* 0x000fe20000000200 */
[----:B------:R-:W-:Y:S02]  /*6b40*/  IMAD.MOV.U32 R129, RZ, RZ, R69 ;  /* 0x000000ffff817224 */ /* 0x000fe400078e0045 */
[----:B------:R-:W-:Y:S01]  /*6b50*/  IMAD.MOV.U32 R42, RZ, RZ, R32 ;  /* 0x000000ffff2a7224 */ /* 0x000fe200078e0020 */
[----:B------:R-:W4:Y:S01]  /*6b60*/  LDSM.16.M88.4 R68, [R214+0x5000] ;  /* 0x00500000d644783b */ /* 0x000f220000000200 */
[----:B------:R-:W-:-:S04]  /*6b70*/  IMAD.WIDE R40, R210, 0x2, R40 ;  /* 0x00000002d2287825 */ /* 0x000fc800078e0228 */
[----:B------:R-:W-:-:S04]  /*6b80*/  IMAD.WIDE R42, R210, 0x2, R42 ;  /* 0x00000002d22a7825 */ /* 0x000fc800078e022a */
[----:B------:R-:W-:Y:S02]  /*6b90*/  IMAD.MOV.U32 R38, RZ, RZ, R40 ;  /* 0x000000ffff267224 */ /* 0x000fe400078e0028 */
[----:B------:R-:W-:Y:S02]  /*6ba0*/  IMAD.MOV.U32 R31, RZ, RZ, R41 ;  /* 0x000000ffff1f7224 */ /* 0x000fe400078e0029 */
[----:B------:R-:W-:Y:S02]  /*6bb0*/  IMAD.MOV.U32 R40, RZ, RZ, R34 ;  /* 0x000000ffff287224 */ /* 0x000fe400078e0022 */
[----:B------:R-:W-:Y:S02]  /*6bc0*/  IMAD.MOV.U32 R41, RZ, RZ, R27 ;  /* 0x000000ffff297224 */ /* 0x000fe400078e001b */
[----:B------:R-:W-:Y:S01]  /*6bd0*/  IMAD.MOV.U32 R25, RZ, RZ, R43 ;  /* 0x000000ffff197224 */ /* 0x000fe200078e002b */
[----:B------:R-:W-:Y:S01]  /*6be0*/  MOV R43, R21 ;  /* 0x00000015002b7202 */ /* 0x000fe20000000f00 */
[----:B------:R-:W-:-:S02]  /*6bf0*/  IMAD.MOV.U32 R32, RZ, RZ, R42 ;  /* 0x000000ffff207224 */ /* 0x000fc400078e002a */
[----:B------:R-:W-:Y:S02]  /*6c00*/  IMAD.MOV.U32 R42, RZ, RZ, R28 ;  /* 0x000000ffff2a7224 */ /* 0x000fe400078e001c */
[----:B------:R-:W-:-:S04]  /*6c10*/  IMAD.WIDE R40, R210, 0x2, R40 ;  /* 0x00000002d2287825 */ /* 0x000fc800078e0228 */
[----:B------:R-:W-:Y:S01]  /*6c20*/  IMAD.WIDE R42, R210, 0x2, R42 ;  /* 0x00000002d22a7825 */ /* 0x000fe200078e022a */
[----:B-1----:R-:W-:Y:S03]  /*6c30*/  HMMA.16816.F32 R100, R60, R44, R100 ;  /* 0x0000002c3c64723c */ /* 0x002fe60000001864 */
[----:B------:R-:W-:Y:S02]  /*6c40*/  IMAD.MOV.U32 R34, RZ, RZ, R40 ;  /* 0x000000ffff227224 */ /* 0x000fe400078e0028 */
[----:B------:R-:W-:Y:S02]  /*6c50*/  IMAD.MOV.U32 R27, RZ, RZ, R41 ;  /* 0x000000ffff1b7224 */ /* 0x000fe400078e0029 */
[----:B------:R-:W-:Y:S02]  /*6c60*/  IMAD.MOV.U32 R40, RZ, RZ, R30 ;  /* 0x000000ffff287224 */ /* 0x000fe400078e001e */
[----:B------:R-:W-:Y:S01]  /*6c70*/  IMAD.MOV.U32 R41, RZ, RZ, R23 ;  /* 0x000000ffff297224 */ /* 0x000fe200078e0017 */
[----:B------:R-:W-:Y:S01]  /*6c80*/  MOV R45, R121 ;  /* 0x00000079002d7202 */ /* 0x000fe20000000f00 */
[----:B------:R-:W-:Y:S01]  /*6c90*/  IMAD.MOV.U32 R21, RZ, RZ, R43 ;  /* 0x000000ffff157224 */ /* 0x000fe200078e002b */
[----:B------:R-:W-:Y:S01]  /*6ca0*/  MOV R43, R17 ;  /* 0x00000011002b7202 */ /* 0x000fe20000000f00 */
[----:B------:R-:W-:-:S02]  /*6cb0*/  IMAD.MOV.U32 R28, RZ, RZ, R42 ;  /* 0x000000ffff1c7224 */ /* 0x000fc400078e002a */
[----:B------:R-:W-:Y:S02]  /*6cc0*/  IMAD.MOV.U32 R44, RZ, RZ, R128 ;  /* 0x000000ffff2c7224 */ /* 0x000fe400078e0080 */
[----:B------:R-:W-:-:S04]  /*6cd0*/  IMAD.WIDE R40, R210, 0x2, R40 ;  /* 0x00000002d2287825 */ /* 0x000fc800078e0228 */
[----:B------:R-:W-:Y:S02]  /*6ce0*/  IMAD.MOV.U32 R42, RZ, RZ, R24 ;  /* 0x000000ffff2a7224 */ /* 0x000fe400078e0018 */
[----:B------:R-:W-:-:S04]  /*6cf0*/  IMAD.WIDE R44, R210, 0x2, R44 ;  /* 0x00000002d22c7825 */ /* 0x000fc800078e022c */
[----:B------:R-:W-:Y:S02]  /*6d00*/  IMAD.MOV.U32 R30, RZ, RZ, R40 ;  /* 0x000000ffff1e7224 */ /* 0x000fe400078e0028 */
[----:B------:R-:W-:Y:S02]  /*6d10*/  IMAD.MOV.U32 R23, RZ, RZ, R41 ;  /* 0x000000ffff177224 */ /* 0x000fe400078e0029 */
[----:B------:R-:W-:-:S04]  /*6d20*/  IMAD.WIDE R42, R210, 0x2, R42 ;  /* 0x00000002d22a7825 */ /* 0x000fc800078e022a */
[----:B------:R-:W-:Y:S02]  /*6d30*/  IMAD.MOV.U32 R40, RZ, RZ, R26 ;  /* 0x000000ffff287224 */ /* 0x000fe400078e001a */
[----:B------:R-:W-:Y:S02]  /*6d40*/  IMAD.MOV.U32 R41, RZ, RZ, R19 ;  /* 0x000000ffff297224 */ /* 0x000fe400078e0013 */
[----:B------:R-:W-:Y:S01]  /*6d50*/  IMAD.MOV.U32 R121, RZ, RZ, R45 ;  /* 0x000000ffff797224 */ /* 0x000fe200078e002d */
[----:B------:R-:W-:Y:S01]  /*6d60*/  MOV R45, R117 ;  /* 0x00000075002d7202 */ /* 0x000fe20000000f00 */
        /* <DEDUP_REMOVED lines=12> */
[C---:B------:R-:W-:Y:S01]  /*6e30*/  IMAD.WIDE R42, R210.reuse, 0x2, R42 ;  /* 0x00000002d22a7825 */ /* 0x040fe200078e022a */
[----:B0-----:R-:W-:Y:S03]  /*6e40*/  HMMA.16816.F32 R104, R60, R64, R104 ;  /* 0x000000403c68723c */ /* 0x001fe60000001868 */
[----:B------:R-:W-:Y:S01]  /*6e50*/  IMAD.MOV.U32 R117, RZ, RZ, R45 ;  /* 0x000000ffff757224 */ /* 0x000fe200078e002d */
[----:B------:R-:W-:Y:S01]  /*6e60*/  MOV R45, R113 ;  /* 0x00000071002d7202 */ /* 0x000fe20000000f00 */
[----:B------:R-:W-:-:S04]  /*6e70*/  IMAD.WIDE R40, R210, 0x2, R40 ;  /* 0x00000002d2287825 */ /* 0x000fc800078e0228 */
[----:B------:R-:W-:Y:S01]  /*6e80*/  IMAD.MOV.U32 R13, RZ, RZ, R43 ;  /* 0x000000ffff0d7224 */ /* 0x000fe200078e002b */
[----:B------:R-:W-:Y:S01]  /*6e90*/  MOV R43, R9 ;  /* 0x00000009002b7202 */ /* 0x000fe20000000f00 */
[----:B------:R-:W-:Y:S01]  /*6ea0*/  IMAD.MOV.U32 R124, RZ, RZ, R44 ;  /* 0x000000ffff7c7224 */ /* 0x000fe200078e002c */
[----:B--2---:R-:W-:Y:S01]  /*6eb0*/  HMMA.16816.F32 R96, R60, R48, R96 ;  /* 0x000000303c60723c */ /* 0x004fe20000001860 */
[----:B------:R-:W-:Y:S02]  /*6ec0*/  IMAD.MOV.U32 R20, RZ, RZ, R42 ;  /* 0x000000ffff147224 */ /* 0x000fe400078e002a */
[----:B------:R-:W-:Y:S02]  /*6ed0*/  IMAD.MOV.U32 R44, RZ, RZ, R120 ;  /* 0x000000ffff2c7224 */ /* 0x000fe400078e0078 */
[----:B------:R-:W-:-:S03]  /*6ee0*/  IMAD.MOV.U32 R42, RZ, RZ, R16 ;  /* 0x000000ffff2a7224 */ /* 0x000fc600078e0010 */
[----:B---3--:R-:W-:Y:S01]  /*6ef0*/  HMMA.16816.F32 R92, R60, R52, R92 ;  /* 0x000000343c5c723c */ /* 0x008fe2000000185c */
[----:B------:R-:W-:Y:S02]  /*6f00*/  IMAD.MOV.U32 R22, RZ, RZ, R40 ;  /* 0x000000ffff167224 */ /* 0x000fe400078e0028 */
[----:B------:R-:W-:Y:S02]  /*6f10*/  IMAD.MOV.U32 R15, RZ, RZ, R41 ;  /* 0x000000ffff0f7224 */ /* 0x000fe400078e0029 */
[----:B------:R-:W-:-:S03]  /*6f20*/  IMAD.MOV.U32 R40, RZ, RZ, R18 ;  /* 0x000000ffff287224 */ /* 0x000fc600078e0012 */
[----:B----4-:R-:W-:Y:S01]  /*6f30*/  HMMA.16816.F32 R88, R60, R68, R88 ;  /* 0x000000443c58723c */ /* 0x010fe20000001858 */
[----:B------:R-:W-:Y:S02]  /*6f40*/  IMAD.MOV.U32 R41, RZ, RZ, R11 ;  /* 0x000000ffff297224 */ /* 0x000fe400078e000b */
[----:B------:R-:W-:-:S05]  /*6f50*/  IMAD.WIDE R44, R210, 0x2, R44 ;  /* 0x00000002d22c7825 */ /* 0x000fca00078e022c */
[----:B------:R-:W-:Y:S01]  /*6f60*/  HMMA.16816.F32 R84, R60, R72, R84 ;  /* 0x000000483c54723c */ /* 0x000fe20000001854 */
[----:B------:R-:W-:-:S07]  /*6f70*/  IMAD.WIDE R42, R210, 0x2, R42 ;  /* 0x00000002d22a7825 */ /* 0x000fce00078e022a */
[----:B------:R-:W-:Y:S01]  /*6f80*/  HMMA.16816.F32 R56, R60, R76, R56 ;  /* 0x0000004c3c38723c */ /* 0x000fe20000001838 */
[----:B------:R-:W-:-:S04]  /*6f90*/  IMAD.WIDE R40, R210, 0x2, R40 ;  /* 0x00000002d2287825 */ /* 0x000fc800078e0228 */
[----:B------:R-:W-:Y:S01]  /*6fa0*/  IMAD.MOV.U32 R113, RZ, RZ, R45 ;  /* 0x000000ffff717224 */ /* 0x000fe200078e002d */
[----:B------:R-:W-:Y:S01]  /*6fb0*/  MOV R45, R37 ;  /* 0x00000025002d7202 */ /* 0x000fe20000000f00 */
[----:B------:R-:W-:Y:S01]  /*6fc0*/  IMAD.MOV.U32 R9, RZ, RZ, R43 ;  /* 0x000000ffff097224 */ /* 0x000fe200078e002b */
        /* <DEDUP_REMOVED lines=9> */
[----:B------:R-:W-:-:S04]  /*7060*/  IMAD.WIDE R44, R210, 0x2, R44 ;  /* 0x00000002d22c7825 */ /* 0x000fc800078e022c */
[----:B------:R-:W-:-:S04]  /*7070*/  IMAD.WIDE R42, R210, 0x2, R42 ;  /* 0x00000002d22a7825 */ /* 0x000fc800078e022a */
[----:B------:R-:W-:Y:S01]  /*7080*/  IMAD.WIDE R40, R210, 0x2, R40 ;  /* 0x00000002d2287825 */ /* 0x000fe200078e0228 */
[C---:B------:R-:W-:Y:S03]  /*7090*/  HMMA.16816.F32 R104, R80.reuse, R66, R104 ;  /* 0x000000425068723c */ /* 0x040fe60000001868 */
[----:B------:R-:W-:Y:S01]  /*70a0*/  IMAD.MOV.U32 R37, RZ, RZ, R45 ;  /* 0x000000ffff257224 */ /* 0x000fe200078e002d */
[----:B------:R-:W-:Y:S01]  /*70b0*/  MOV R45, R33 ;  /* 0x00000021002d7202 */ /* 0x000fe20000000f00 */
[----:B------:R-:W-:Y:S01]  /*70c0*/  IMAD.MOV.U32 R5, RZ, RZ, R43 ;  /* 0x000000ffff057224 */ /* 0x000fe200078e002b */
[----:B------:R-:W-:Y:S01]  /*70d0*/  MOV R43, R199 ;  /* 0x000000c7002b7202 */ /* 0x000fe20000000f00 */
[----:B------:R-:W-:Y:S01]  /*70e0*/  IMAD.MOV.U32 R116, RZ, RZ, R44 ;  /* 0x000000ffff747224 */ /* 0x000fe200078e002c */
[----:B------:R-:W-:Y:S01]  /*70f0*/  HMMA.16816.F32 R100, R80, R46, R100 ;  /* 0x0000002e5064723c */ /* 0x000fe20000001864 */
[----:B------:R-:W-:-:S02]  /*7100*/  IMAD.MOV.U32 R12, RZ, RZ, R42 ;  /* 0x000000ffff0c7224 */ /* 0x000fc400078e002a */
[----:B------:R-:W-:Y:S02]  /*7110*/  IMAD.MOV.U32 R44, RZ, RZ, R112 ;  /* 0x000000ffff2c7224 */ /* 0x000fe400078e0070 */
[----:B------:R-:W-:Y:S02]  /*7120*/  IMAD.MOV.U32 R14, RZ, RZ, R40 ;  /* 0x000000ffff0e7224 */ /* 0x000fe400078e0028 */
[----:B------:R-:W-:Y:S01]  /*7130*/  IMAD.MOV.U32 R7, RZ, RZ, R41 ;  /* 0x000000ffff077224 */ /* 0x000fe200078e0029 */
[----:B------:R-:W-:Y:S01]  /*7140*/  HMMA.16816.F32 R96, R80, R50, R96 ;  /* 0x000000325060723c */ /* 0x000fe20000001860 */
[----:B------:R-:W-:Y:S02]  /*7150*/  IMAD.MOV.U32 R42, RZ, RZ, R8 ;  /* 0x000000ffff2a7224 */ /* 0x000fe400078e0008 */
[----:B------:R-:W-:Y:S02]  /*7160*/  IMAD.MOV.U32 R40, RZ, RZ, R10 ;  /* 0x000000ffff287224 */ /* 0x000fe400078e000a */
[----:B------:R-:W-:-:S03]  /*7170*/  IMAD.MOV.U32 R41, RZ, RZ, R201 ;  /* 0x000000ffff297224 */ /* 0x000fc600078e00c9 */
[----:B------:R-:W-:Y:S01]  /*7180*/  HMMA.16816.F32 R92, R80, R54, R92 ;  /* 0x00000036505c723c */ /* 0x000fe2000000185c */
[----:B------:R-:W-:Y:S01]  /*7190*/  UIADD3 UR5, UPT, UPT, UR5, -0x1, URZ ;  /* 0xffffffff05057890 */ /* 0x000fe2000fffe0ff */
[----:B------:R-:W-:-:S06]  /*71a0*/  IMAD.WIDE R44, R210, 0x2, R44 ;  /* 0x00000002d22c7825 */ /* 0x000fcc00078e022c */
[----:B------:R-:W-:Y:S01]  /*71b0*/  HMMA.16816.F32 R88, R80, R70, R88 ;  /* 0x000000465058723c */ /* 0x000fe20000001858 */
[----:B------:R-:W-:-:S07]  /*71c0*/  IMAD.WIDE R42, R210, 0x2, R42 ;  /* 0x00000002d22a7825 */ /* 0x000fce00078e022a */
[----:B------:R-:W-:Y:S01]  /*71d0*/  HMMA.16816.F32 R84, R80, R74, R84 ;  /* 0x0000004a5054723c */ /* 0x000fe20000001854 */
[----:B------:R-:W-:-:S07]  /*71e0*/  IMAD.WIDE R40, R210, 0x2, R40 ;  /* 0x00000002d2287825 */ /* 0x000fce00078e0228 */
[----:B------:R-:W-:Y:S01]  /*71f0*/  HMMA.16816.F32 R56, R80, R78, R56 ;  /* 0x0000004e5038723c */ /* 0x000fe20000001838 */
[----:B------:R-:W-:Y:S01]  /*7200*/  UISETP.NE.U32.AND UP0, UPT, UR5, URZ, UPT ;  /* 0x000000ff0500728c */ /* 0x000fe2000bf05070 */
[----:B------:R-:W-:Y:S01]  /*7210*/  IMAD.MOV.U32 R33, RZ, RZ, R45 ;  /* 0x000000ffff217224 */ /* 0x000fe200078e002d */
[----:B------:R-:W-:Y:S01]  /*7220*/  MOV R65, R125 ;  /* 0x0000007d00417202 */ /* 0x000fe20000000f00 */
[----:B------:R-:W-:Y:S01]  /*7230*/  IMAD.MOV.U32 R199, RZ, RZ, R43 ;  /* 0x000000ffffc77224 */ /* 0x000fe200078e002b */
[----:B------:R-:W-:Y:S01]  /*7240*/  MOV R45, R29 ;  /* 0x0000001d002d7202 */ /* 0x000fe20000000f00 */
[----:B------:R-:W-:Y:S01]  /*7250*/  IMAD.MOV.U32 R112, RZ, RZ, R44 ;  /* 0x000000ffff707224 */ /* 0x000fe200078e002c */
[----:B------:R-:W-:Y:S01]  /*7260*/  MOV R43, R195 ;  /* 0x000000c3002b7202 */ /* 0x000fe20000000f00 */
        /* <DEDUP_REMOVED lines=11> */
[----:B------:R-:W-:Y:S01]  /*7320*/  IMAD.WIDE R42, R210, 0x2, R42 ;  /* 0x00000002d22a7825 */ /* 0x000fe200078e022a */
[----:B------:R-:W-:-:S03]  /*7330*/  UIADD3 UR7, UPT, UPT, UR7, -0x20, URZ ;  /* 0xffffffe007077890 */ /* 0x000fc6000fffe0ff */
[----:B------:R-:W-:Y:S02]  /*7340*/  IMAD.MOV.U32 R132, RZ, RZ, R64 ;  /* 0x000000ffff847224 */ /* 0x000fe400078e0040 */
[----:B------:R-:W-:Y:S02]  /*7350*/  IMAD.MOV.U32 R125, RZ, RZ, R65 ;  /* 0x000000ffff7d7224 */ /* 0x000fe400078e0041 */
[----:B------:R-:W-:Y:S02]  /*7360*/  IMAD.MOV.U32 R36, RZ, RZ, R44 ;  /* 0x000000ffff247224 */ /* 0x000fe400078e002c */
[----:B------:R-:W-:Y:S02]  /*7370*/  IMAD.MOV.U32 R29, RZ, RZ, R45 ;  /* 0x000000ffff1d7224 */ /* 0x000fe400078e002d */
[----:B------:R-:W-:Y:S02]  /*7380*/  IMAD.MOV.U32 R6, RZ, RZ, R40 ;  /* 0x000000ffff067224 */ /* 0x000fe400078e0028 */
[----:B------:R-:W-:-:S02]  /*7390*/  IMAD.MOV.U32 R197, RZ, RZ, R41 ;  /* 0x000000ffffc57224 */ /* 0x000fc400078e0029 */
[----:B------:R-:W-:-:S04]  /*73a0*/  IMAD.WIDE R204, R210, 0x2, R204 ;  /* 0x00000002d2cc7825 */ /* 0x000fc800078e02cc */
[----:B------:R-:W-:Y:S02]  /*73b0*/  IMAD.MOV.U32 R4, RZ, RZ, R42 ;  /* 0x000000ffff047224 */ /* 0x000fe400078e002a */
[----:B------:R-:W-:Y:S02]  /*73c0*/  IMAD.MOV.U32 R195, RZ, RZ, R43 ;  /* 0x000000ffffc37224 */ /* 0x000fe400078e002b */
[----:B------:R-:W-:Y:S01]  /*73d0*/  IMAD.WIDE R146, R212, 0x2, R146 ;  /* 0x00000002d4927825 */ /* 0x000fe200078e0292 */
[----:B------:R-:W-:Y:S06]  /*73e0*/  BRA.U UP0, `(.L_x_2) ;  /* 0xffffffd100c07547 */ /* 0x000fec000b83ffff */
[----:B------:R-:W-:Y:S02]  /*73f0*/  F2FP.F16.F32.PACK_AB R4, R107, R111 ;  /* 0x0000006f6b04723e */ /* 0x000fe400000000ff */
[----:B------:R-:W-:Y:S02]  /*7400*/  F2FP.F16.F32.PACK_AB R8, R106, R110 ;  /* 0x0000006e6a08723e */ /* 0x000fe400000000ff */
[----:B------:R-:W-:Y:S02]  /*7410*/  F2FP.F16.F32.PACK_AB R12, R105, R109 ;  /* 0x0000006d690c723e */ /* 0x000fe400000000ff */
[----:B------:R-:W-:Y:S02]  /*7420*/  F2FP.F16.F32.PACK_AB R7, R59, R87 ;  /* 0x000000573b07723e */ /* 0x000fe400000000ff */
[----:B------:R-:W-:Y:S02]  /*7430*/  F2FP.F16.F32.PACK_AB R6, R91, R95 ;  /* 0x0000005f5b06723e */ /* 0x000fe400000000ff */
[----:B------:R-:W-:-:S02]  /*7440*/  F2FP.F16.F32.PACK_AB R5, R99, R103 ;  /* 0x000000676305723e */ /* 0x000fc400000000ff */
        /* <DEDUP_REMOVED lines=9> */
[----:B------:R-:W-:-:S07]  /*74e0*/  F2FP.F16.F32.PACK_AB R104, R104, R108 ;  /* 0x0000006c6868723e */ /* 0x000fce00000000ff */
.L_x_1:
[----:B------:R-:W0:Y:S01]  /*74f0*/  S2R R18, SR_TID.X ;  /* 0x0000000000127919 */ /* 0x000e220000002100 */
[----:B------:R-:W1:Y:S01]  /*7500*/  S2UR UR5, SR_CgaCtaId ;  /* 0x00000000000579c3 */ /* 0x000e620000008800 */
[----:B------:R-:W-:Y:S01]  /*7510*/  UMOV UR4, 0x400 ;  /* 0x0000040000047882 */ /* 0x000fe20000000000 */
[----:B------:R-:W-:-:S06]  /*7520*/  LOP3.LUT R211, R211, R206, RZ, 0xfc, !PT ;  /* 0x000000ced3d37212 */ /* 0x000fcc00078efcff */
[----:B------:R-:W-:Y:S06]  /*7530*/  BAR.SYNC.DEFER_BLOCKING 0x0 ;  /* 0x0000000000007b1d */ /* 0x000fec0000010000 */
[----:B------:R-:W2:Y:S02]  /*7540*/  LDCU UR6, c[0x0][0x3b4] ;  /* 0x00007680ff0677ac */ /* 0x000ea40008000800 */
[----:B------:R-:W3:Y:S01]  /*7550*/  LDC R51, c[0x0][0x3b8] ;  /* 0x0000ee00ff337b82 */ /* 0x000ee20000000800 */
[----:B------:R-:W4:Y:S01]  /*7560*/  LDCU.128 UR12, c[0x0][0x390] ;  /* 0x00007200ff0c77ac */ /* 0x000f220008000c00 */
[----:B-1----:R-:W-:Y:S01]  /*7570*/  ULEA UR4, UR5, UR4, 0x18 ;  /* 0x0000000405047291 */ /* 0x002fe2000f8ec0ff */
[----:B--2---:R-:W-:-:S02]  /*7580*/  IMAD R22, R3, UR6, RZ ;  /* 0x0000000603167c24 */ /* 0x004fc4000f8e02ff */
[C---:B0-----:R-:W-:Y:S01]  /*7590*/  IMAD.SHL.U32 R0, R18.reuse, 0x200, RZ ;  /* 0x0000020012007824 */ /* 0x041fe200078e00ff */
[C---:B------:R-:W-:Y:S01]  /*75a0*/  LOP3.LUT R20, R18.reuse, 0x1f, RZ, 0xc0, !PT ;  /* 0x0000001f12147812 */ /* 0x040fe200078ec0ff */
[C---:B------:R-:W-:Y:S01]  /*75b0*/  IMAD.SHL.U32 R16, R18.reuse, 0x4, RZ ;  /* 0x0000000412107824 */ /* 0x040fe200078e00ff */
[----:B------:R-:W-:Y:S01]  /*75c0*/  SHF.R.U32.HI R23, RZ, 0x4, R18 ;  /* 0x00000004ff177819 */ /* 0x000fe20000011612 */
[----:B------:R-:W-:Y:S01]  /*75d0*/  IMAD.SHL.U32 R17, R18, 0x800, RZ ;  /* 0x0000080012117824 */ /* 0x000fe200078e00ff */
[----:B------:R-:W-:Y:S02]  /*75e0*/  LOP3.LUT R0, R0, 0x3000, RZ, 0xc0, !PT ;  /* 0x0000300000007812 */ /* 0x000fe400078ec0ff */
[----:B------:R-:W-:Y:S02]  /*75f0*/  LOP3.LUT R211, R211, 0x70, R16, 0x78, !PT ;  /* 0x00000070d3d37812 */ /* 0x000fe400078e7810 */
[----:B------:R-:W-:Y:S02]  /*7600*/  LOP3.LUT R17, R17, 0x3000, RZ, 0xc0, !PT ;  /* 0x0000300011117812 */ /* 0x000fe400078ec0ff */
[----:B------:R-:W-:-:S02]  /*7610*/  IADD3 R211, PT, PT, R211, UR4, R0 ;  /* 0x00000004d3d37c10 */ /* 0x000fc4000fffe000 */
[----:B------:R-:W-:Y:S02]  /*7620*/  LEA R17, R20, R17, 0x4 ;  /* 0x0000001114117211 */ /* 0x000fe400078e20ff */
[----:B------:R-:W-:Y:S01]  /*7630*/  LOP3.LUT R16, R16, 0x200, RZ, 0xc0, !PT ;  /* 0x0000020010107812 */ /* 0x000fe200078ec0ff */
[----:B------:R-:W-:Y:S01]  /*7640*/  STS.128 [R211], R104 ;  /* 0x00000068d3007388 */ /* 0x000fe20000000c00 */
[----:B------:R-:W-:Y:S02]  /*7650*/  LOP3.LUT R17, R17, 0x60, R18, 0x78, !PT ;  /* 0x0000006011117812 */ /* 0x000fe400078e7812 */
[----:B------:R-:W-:Y:S01]  /*7660*/  LEA.HI R0, R18, R2, RZ, 0x1c ;  /* 0x0000000212007211 */ /* 0x000fe200078fe0ff */
[----:B------:R-:W-:Y:S01]  /*7670*/  STS.128 [R211+0x100], R12 ;  /* 0x0001000cd3007388 */ /* 0x000fe20000000c00 */
[----:B------:R-:W-:Y:S02]  /*7680*/  IADD3 R24, PT, PT, R17, UR4, R16 ;  /* 0x0000000411187c10 */ /* 0x000fe4000fffe010 */
[----:B------:R-:W-:Y:S01]  /*7690*/  SGXT.U32 R23, R23, 0x4 ;  /* 0x000000041717781a */ /* 0x000fe20000000000 */
[----:B------:R-:W-:Y:S01]  /*76a0*/  STS.128 [R211+0x80], R8 ;  /* 0x00008008d3007388 */ /* 0x000fe20000000c00 */
[----:B----4-:R-:W-:-:S02]  /*76b0*/  ISETP.GE.AND P0, PT, R3, UR14, PT ;  /* 0x0000000e03007c0c */ /* 0x010fc4000bf06270 */
[C---:B------:R-:W-:Y:S01]  /*76c0*/  LOP3.LUT R3, R2.reuse, R23, RZ, 0xfc, !PT ;  /* 0x0000001702037212 */ /* 0x040fe200078efcff */
[----:B------:R-:W-:Y:S01]  /*76d0*/  STS.128 [R211+0x180], R4 ;  /* 0x00018004d3007388 */ /* 0x000fe20000000c00 */
[C-C-:B------:R-:W-:Y:S02]  /*76e0*/  LOP3.LUT R28, R2.reuse, 0x1e0, R23.reuse, 0xfe, !PT ;  /* 0x000001e0021c7812 */ /* 0x140fe400078efe17 */
[C-C-:B------:R-:W-:Y:S01]  /*76f0*/  LOP3.LUT R20, R2.reuse, 0x1d0, R23.reuse, 0xfe, !PT ;  /* 0x000001d002147812 */ /* 0x140fe200078efe17 */
[----:B------:R-:W-:Y:S01]  /*7700*/  BAR.SYNC.DEFER_BLOCKING 0x0 ;  /* 0x0000000000007b1d */ /* 0x000fe20000010000 */
[C-C-:B------:R-:W-:Y:S02]  /*7710*/  LOP3.LUT R29, R2.reuse, 0x1c0, R23.reuse, 0xfe, !PT ;  /* 0x000001c0021d7812 */ /* 0x140fe400078efe17 */
[C-C-:B------:R-:W-:Y:S02]  /*7720*/  LOP3.LUT R46, R2.reuse, 0x1a0, R23.reuse, 0xfe, !PT ;  /* 0x000001a0022e7812 */ /* 0x140fe400078efe17 */
[----:B------:R-:W-:-:S02]  /*7730*/  LOP3.LUT R30, R2, 0x190, R23, 0xfe, !PT ;  /* 0x00000190021e7812 */ /* 0x000fc400078efe17 */
[C-C-:B------:R-:W-:Y:S02]  /*7740*/  LOP3.LUT R31, R2.reuse, 0x180, R23.reuse, 0xfe, !PT ;  /* 0x00000180021f7812 */ /* 0x140fe400078efe17 */
[C-C-:B------:R-:W-:Y:S02]  /*7750*/  LOP3.LUT R32, R2.reuse, 0x160, R23.reuse, 0xfe, !PT ;  /* 0x0000016002207812 */ /* 0x140fe400078efe17 */
[C-C-:B------:R-:W-:Y:S02]  /*7760*/  LOP3.LUT R33, R2.reuse, 0x150, R23.reuse, 0xfe, !PT ;  /* 0x0000015002217812 */ /* 0x140fe400078efe17 */
[C-C-:B------:R-:W-:Y:S02]  /*7770*/  LOP3.LUT R34, R2.reuse, 0x140, R23.reuse, 0xfe, !PT ;  /* 0x0000014002227812 */ /* 0x140fe400078efe17 */
[C-C-:B------:R-:W-:Y:S02]  /*7780*/  LOP3.LUT R35, R2.reuse, 0x120, R23.reuse, 0xfe, !PT ;  /* 0x0000012002237812 */ /* 0x140fe400078efe17 */
[----:B------:R-:W-:-:S02]  /*7790*/  LOP3.LUT R36, R2, 0x110, R23, 0xfe, !PT ;  /* 0x0000011002247812 */ /* 0x000fc400078efe17 */
[C-C-:B------:R-:W-:Y:S02]  /*77a0*/  LOP3.LUT R37, R2.reuse, 0x100, R23.reuse, 0xfe, !PT ;  /* 0x0000010002257812 */ /* 0x140fe400078efe17 */
[C-C-:B------:R-:W-:Y:S02]  /*77b0*/  LOP3.LUT R27, R2.reuse, 0xe0, R23.reuse, 0xfe, !PT ;  /* 0x000000e0021b7812 */ /* 0x140fe400078efe17 */
[C-C-:B------:R-:W-:Y:S01]  /*77c0*/  LOP3.LUT R38, R2.reuse, 0xd0, R23.reuse, 0xfe, !PT ;  /* 0x000000d002267812 */ /* 0x140fe200078efe17 */
[----:B------:R-:W0:Y:S01]  /*77d0*/  LDS.128 R16, [R24] ;  /* 0x0000000018107984 */ /* 0x000e220000000c00 */
[C-C-:B------:R-:W-:Y:S02]  /*77e0*/  LOP3.LUT R39, R2.reuse, 0xc0, R23.reuse, 0xfe, !PT ;  /* 0x000000c002277812 */ /* 0x140fe400078efe17 */
[C-C-:B------:R-:W-:Y:S01]  /*77f0*/  LOP3.LUT R26, R2.reuse, 0xa0, R23.reuse, 0xfe, !PT ;  /* 0x000000a0021a7812 */ /* 0x140fe200078efe17 */
[----:B------:R-:W1:Y:S01]  /*7800*/  LDS.128 R12, [R24+0x400] ;  /* 0x00040000180c7984 */ /* 0x000e620000000c00 */
[----:B------:R-:W-:-:S02]  /*7810*/  LOP3.LUT R40, R2, 0x90, R23, 0xfe, !PT ;  /* 0x0000009002287812 */ /* 0x000fc400078efe17 */
[C-C-:B------:R-:W-:Y:S01]  /*7820*/  LOP3.LUT R41, R2.reuse, 0x80, R23.reuse, 0xfe, !PT ;  /* 0x0000008002297812 */ /* 0x140fe200078efe17 */
[----:B------:R-:W2:Y:S01]  /*7830*/  LDS.128 R4, [R24+0x800] ;  /* 0x0008000018047984 */ /* 0x000ea20000000c00 */
[C-C-:B------:R-:W-:Y:S02]  /*7840*/  LOP3.LUT R25, R2.reuse, 0x60, R23.reuse, 0xfe, !PT ;  /* 0x0000006002197812 */ /* 0x140fe400078efe17 */
[C-C-:B------:R-:W-:Y:S01]  /*7850*/  LOP3.LUT R42, R2.reuse, 0x50, R23.reuse, 0xfe, !PT ;  /* 0x00000050022a7812 */ /* 0x140fe200078efe17 */
[----:B------:R4:W5:Y:S01]  /*7860*/  LDS.128 R8, [R24+0xc00] ;  /* 0x000c000018087984 */ /* 0x0009620000000c00 */
[C-C-:B------:R-:W-:Y:S02]  /*7870*/  LOP3.LUT R43, R2.reuse, 0x40, R23.reuse, 0xfe, !PT ;  /* 0x00000040022b7812 */ /* 0x140fe400078efe17 */
[C-C-:B------:R-:W-:Y:S02]  /*7880*/  LOP3.LUT R21, R2.reuse, 0x20, R23.reuse, 0xfe, !PT ;  /* 0x0000002002157812 */ /* 0x140fe400078efe17 */
[----:B------:R-:W-:Y:S01]  /*7890*/  LOP3.LUT R2, R2, 0x10, R23, 0xfe, !PT ;  /* 0x0000001002027812 */ /* 0x000fe200078efe17 */
[----:B---3--:R-:W-:Y:S01]  /*78a0*/  IMAD R23, R3, R51, RZ ;  /* 0x0000003303177224 */ /* 0x008fe200078e02ff */
[----:B------:R-:W-:-:S02]  /*78b0*/  LEA R47, P3, R22, UR12, 0x1 ;  /* 0x0000000c162f7c11 */ /* 0x000fc4000f8608ff */
[----:B------:R-:W-:Y:S01]  /*78c0*/  ISETP.LT.AND P1, PT, R3, UR15, !P0 ;  /* 0x0000000f03007c0c */ /* 0x000fe2000c721270 */
[C---:B----4-:R-:W-:Y:S01]  /*78d0*/  IMAD R24, R2.reuse, R51, RZ ;  /* 0x0000003302187224 */ /* 0x050fe200078e02ff */
[----:B------:R-:W-:Y:S01]  /*78e0*/  ISETP.LT.AND P5, PT, R2, UR15, !P0 ;  /* 0x0000000f02007c0c */ /* 0x000fe2000c7a1270 */
[----:B------:R-:W-:Y:S01]  /*78f0*/  IMAD R44, R51, 0x20, R23 ;  /* 0x00000020332c7824 */ /* 0x000fe200078e0217 */
[----:B------:R-:W-:Y:S01]  /*7900*/  LEA.HI.X.SX32 R49, R22, UR13, 0x1, P3 ;  /* 0x0000000d16317c11 */ /* 0x000fe200098f0eff */
[----:B------:R-:W-:Y:S01]  /*7910*/  VIADD R22, R0, 0x30 ;  /* 0x0000003000167836 */ /* 0x000fe20000000000 */
[C---:B------:R-:W-:Y:S02]  /*7920*/  LEA R2, P4, R23.reuse, R47, 0x1 ;  /* 0x0000002f17027211 */ /* 0x040fe400078808ff */
[----:B------:R-:W-:Y:S01]  /*7930*/  ISETP.LT.AND P2, PT, R20, UR15, !P0 ;  /* 0x0000000f14007c0c */ /* 0x000fe2000c741270 */
[----:B------:R-:W-:Y:S01]  /*7940*/  IMAD R45, R22, R51, RZ ;  /* 0x00000033162d7224 */ /* 0x000fe200078e02ff */
[----:B------:R-:W-:-:S02]  /*7950*/  LEA.HI.X.SX32 R3, R23, R49, 0x1, P4 ;  /* 0x0000003117037211 */ /* 0x000fc400020f0eff */
[----:B------:R-:W-:Y:S02]  /*7960*/  ISETP.LT.AND P3, PT, R21, UR15, !P0 ;  /* 0x0000000f15007c0c */ /* 0x000fe4000c761270 */
[----:B------:R-:W-:Y:S02]  /*7970*/  LEA R20, P6, R24, R47, 0x1 ;  /* 0x0000002f18147211 */ /* 0x000fe400078c08ff */
[----:B------:R-:W-:Y:S02]  /*7980*/  ISETP.LT.AND P4, PT, R22, UR15, !P0 ;  /* 0x0000000f16007c0c */ /* 0x000fe4000c781270 */
[----:B------:R-:W-:Y:S01]  /*7990*/  LEA.HI.X.SX32 R21, R24, R49, 0x1, P6 ;  /* 0x0000003118157211 */ /* 0x000fe200030f0eff */
[----:B0-----:R0:W-:Y:S01]  /*79a0*/  @P1 STG.E.U16 desc[UR8][R2.64], R16 ;  /* 0x0000001002001986 */ /* 0x0011e2000c101508 */
[----:B------:R-:W-:Y:S02]  /*79b0*/  LEA R22, P1, R44, R47, 0x1 ;  /* 0x0000002f2c167211 */ /* 0x000fe400078208ff */
[----:B------:R-:W-:Y:S01]  /*79c0*/  ISETP.LT.AND P6, PT, R42, UR15, !P0 ;  /* 0x0000000f2a007c0c */ /* 0x000fe2000c7c1270 */
[----:B-1----:R1:W-:Y:S01]  /*79d0*/  @P5 STG.E.U16 desc[UR8][R20.64], R12 ;  /* 0x0000000c14005986 */ /* 0x0023e2000c101508 */
[----:B------:R-:W-:Y:S01]  /*79e0*/  LEA.HI.X.SX32 R23, R44, R49, 0x1, P1 ;  /* 0x000000312c177211 */ /* 0x000fe200008f0eff */
[----:B------:R-:W-:Y:S01]  /*79f0*/  IMAD R44, R51, 0x20, R44 ;  /* 0x00000020332c7824 */ /* 0x000fe200078e022c */
[----:B------:R-:W-:Y:S01]  /*7a00*/  LEA R24, P5, R45, R47, 0x1 ;  /* 0x0000002f2d187211 */ /* 0x000fe200078a08ff */
[----:B------:R-:W-:Y:S01]  /*7a10*/  VIADD R42, R0, 0x70 ;  /* 0x00000070002a7836 */ /* 0x000fe20000000000 */
[----:B------:R-:W-:Y:S01]  /*7a20*/  ISETP.LT.AND P1, PT, R25, UR15, !P0 ;  /* 0x0000000f19007c0c */ /* 0x000fe2000c721270 */
[----:B--2---:R2:W-:Y:S01]  /*7a30*/  @P3 STG.E.U16 desc[UR8][R22.64], R4 ;  /* 0x0000000416003986 */ /* 0x0045e2000c101508 */
[----:B------:R-:W-:-:S02]  /*7a40*/  LEA.HI.X.SX32 R25, R45, R49, 0x1, P5 ;  /* 0x000000312d197211 */ /* 0x000fc400028f0eff */
[----:B------:R-:W-:Y:S01]  /*7a50*/  ISETP.LT.AND P3, PT, R43, UR15, !P0 ;  /* 0x0000000f2b007c0c */ /* 0x000fe2000c761270 */
[----:B------:R-:W-:Y:S01]  /*7a60*/  IMAD R43, R51, 0x10, R44 ;  /* 0x00000010332b7824 */ /* 0x000fe200078e022c */
[-C--:B0-----:R-:W-:Y:S01]  /*7a70*/  LEA R2, P5, R44, R47.reuse, 0x1 ;  /* 0x0000002f2c027211 */ /* 0x081fe200078a08ff */
[----:B-----5:R0:W-:Y:S01]  /*7a80*/  @P4 STG.E.U16 desc[UR8][R24.64], R8 ;  /* 0x0000000818004986 */ /* 0x0201e2000c101508 */
[----:B------:R-:W-:Y:S02]  /*7a90*/  PRMT R16, R16, 0x7632, R16 ;  /* 0x0000763210107816 */ /* 0x000fe40000000010 */
[C---:B-1----:R-:W-:Y:S02]  /*7aa0*/  LEA R20, P4, R43.reuse, R47, 0x1 ;  /* 0x0000002f2b147211 */ /* 0x042fe400078808ff */
[-C--:B------:R-:W-:Y:S02]  /*7ab0*/  LEA.HI.X.SX32 R3, R44, R49.reuse, 0x1, P5 ;  /* 0x000000312c037211 */ /* 0x080fe400028f0eff */
[----:B------:R-:W-:Y:S01]  /*7ac0*/  LEA.HI.X.SX32 R21, R43, R49, 0x1, P4 ;  /* 0x000000312b157211 */ /* 0x000fe200020f0eff */
[----:B------:R-:W-:Y:S01]  /*7ad0*/  IMAD R43, R51, 0x10, R43 ;  /* 0x00000010332b7824 */ /* 0x000fe200078e022b */
[C---:B------:R-:W-:Y:S01]  /*7ae0*/  ISETP.LT.AND P5, PT, R42.reuse, UR15, !P0 ;  /* 0x0000000f2a007c0c */ /* 0x040fe2000c7a1270 */
[----:B------:R-:W-:Y:S01]  /*7af0*/  IMAD R42, R42, R51, RZ ;  /* 0x000000332a2a7224 */ /* 0x000fe200078e02ff */
[----:B------:R1:W-:Y:S01]  /*7b00*/  @P3 STG.E.U16 desc[UR8][R2.64], R16 ;  /* 0x0000001002003986 */ /* 0x0003e2000c101508 */
[----:B------:R-:W-:-:S02]  /*7b10*/  PRMT R12, R12, 0x7632, R12 ;  /* 0x000076320c0c7816 */ /* 0x000fc4000000000c */
[CC--:B--2---:R-:W-:Y:S02]  /*7b20*/  LEA R22, P3, R43.reuse, R47.reuse, 0x1 ;  /* 0x0000002f2b167211 */ /* 0x0c4fe400078608ff */
[C---:B0-----:R-:W-:Y:S01]  /*7b30*/  LEA R24, P4, R42.reuse, R47, 0x1 ;  /* 0x0000002f2a187211 */ /* 0x041fe200078808ff */
[----:B------:R0:W-:Y:S01]  /*7b40*/  @P6 STG.E.U16 desc[UR8][R20.64], R12 ;  /* 0x0000000c14006986 */ /* 0x0001e2000c101508 */
[-C--:B------:R-:W-:Y:S01]  /*7b50*/  LEA.HI.X.SX32 R23, R43, R49.reuse, 0x1, P3 ;  /* 0x000000312b177211 */ /* 0x080fe200018f0eff */
[----:B------:R-:W-:Y:S01]  /*7b60*/  IMAD R43, R51, 0x20, R43 ;  /* 0x00000020332b7824 */ /* 0x000fe200078e022b */
[----:B------:R-:W-:Y:S02]  /*7b70*/  LEA.HI.X.SX32 R25, R42, R49, 0x1, P4 ;  /* 0x000000312a197211 */ /* 0x000fe400020f0eff */
[----:B------:R-:W-:Y:S02]  /*7b80*/  ISETP.LT.AND P4, PT, R41, UR15, !P0 ;  /* 0x0000000f29007c0c */ /* 0x000fe4000c781270 */
[----:B-1----:R-:W-:-:S02]  /*7b90*/  PRMT R3, R4, 0x7632, R3 ;  /* 0x0000763204037816 */ /* 0x002fc40000000003 */
[----:B------:R-:W-:Y:S01]  /*7ba0*/  PRMT R16, R8, 0x7632, R16 ;  /* 0x0000763208107816 */ /* 0x000fe20000000010 */
[----:B------:R-:W-:Y:S01]  /*7bb0*/  IMAD R8, R51, 0x10, R43 ;  /* 0x0000001033087824 */ /* 0x000fe200078e022b */
[----:B------:R-:W-:Y:S01]  /*7bc0*/  IADD3 R4, PT, PT, R0, 0xb0, RZ ;  /* 0x000000b000047810 */ /* 0x000fe20007ffe0ff */
[----:B------:R1:W-:Y:S01]  /*7bd0*/  @P1 STG.E.U16 desc[UR8][R22.64], R3 ;  /* 0x0000000316001986 */ /* 0x0003e2000c101508 */
[-C--:B------:R-:W-:Y:S02]  /*7be0*/  LEA R2, P1, R43, R47.reuse, 0x1 ;  /* 0x0000002f2b027211 */ /* 0x080fe400078208ff */
[----:B------:R-:W-:Y:S01]  /*7bf0*/  ISETP.LT.AND P3, PT, R40, UR15, !P0 ;  /* 0x0000000f28007c0c */ /* 0x000fe2000c761270 */
[----:B------:R2:W-:Y:S01]  /*7c00*/  @P5 STG.E.U16 desc[UR8][R24.64], R16 ;  /* 0x0000001018005986 */ /* 0x0005e2000c101508 */
[----:B0-----:R-:W-:Y:S01]  /*7c10*/  LEA R20, P5, R8, R47, 0x1 ;  /* 0x0000002f08147211 */ /* 0x001fe200078a08ff */
[----:B------:R-:W-:Y:S01]  /*7c20*/  IMAD R12, R4, R51, RZ ;  /* 0x00000033040c7224 */ /* 0x000fe200078e02ff */
[----:B------:R-:W-:-:S02]  /*7c30*/  ISETP.LT.AND P6, PT, R26, UR15, !P0 ;  /* 0x0000000f1a007c0c */ /* 0x000fc4000c7c1270 */
[-C--:B------:R-:W-:Y:S02]  /*7c40*/  LEA.HI.X.SX32 R21, R8, R49.reuse, 0x1, P5 ;  /* 0x0000003108157211 */ /* 0x080fe400028f0eff */
[----:B-1----:R-:W-:Y:S02]  /*7c50*/  LEA.HI.X.SX32 R3, R43, R49, 0x1, P1 ;  /* 0x000000312b037211 */ /* 0x002fe400008f0eff */
[----:B------:R-:W-:Y:S01]  /*7c60*/  ISETP.LT.AND P1, PT, R4, UR15, !P0 ;  /* 0x0000000f04007c0c */ /* 0x000fe2000c721270 */
[C---:B------:R-:W-:Y:S02]  /*7c70*/  IMAD R4, R51.reuse, 0x10, R8 ;  /* 0x0000001033047824 */ /* 0x040fe400078e0208 */
[----:B------:R0:W-:Y:S01]  /*7c80*/  @P4 STG.E.U16 desc[UR8][R2.64], R17 ;  /* 0x0000001102004986 */ /* 0x0001e2000c101508 */
[-C--:B------:R-:W-:Y:S01]  /*7c90*/  LEA R26, P4, R12, R47.reuse, 0x1 ;  /* 0x0000002f0c1a7211 */ /* 0x080fe200078808ff */
[----:B------:R-:W-:Y:S01]  /*7ca0*/  IMAD R8, R51, 0x20, R4 ;  /* 0x0000002033087824 */ /* 0x000fe200078e0204 */
[C---:B------:R-:W-:Y:S01]  /*7cb0*/  LEA R22, P5, R4.reuse, R47, 0x1 ;  /* 0x0000002f04167211 */ /* 0x040fe200078a08ff */
[----:B------:R1:W-:Y:S01]  /*7cc0*/  @P3 STG.E.U16 desc[UR8][R20.64], R13 ;  /* 0x0000000d14003986 */ /* 0x0003e2000c101508 */
[----:B------:R-:W-:Y:S01]  /*7cd0*/  ISETP.LT.AND P3, PT, R27, UR15, !P0 ;  /* 0x0000000f1b007c0c */ /* 0x000fe2000c761270 */
[----:B--2---:R-:W-:Y:S01]  /*7ce0*/  IMAD R16, R51, 0x10, R8 ;  /* 0x0000001033107824 */ /* 0x004fe200078e0208 */
[-C--:B------:R-:W-:Y:S01]  /*7cf0*/  LEA.HI.X.SX32 R23, R4, R49.reuse, 0x1, P5 ;  /* 0x0000003104177211 */ /* 0x080fe200028f0eff */
[----:B------:R-:W-:Y:S01]  /*7d00*/  VIADD R4, R0, 0xf0 ;  /* 0x000000f000047836 */ /* 0x000fe20000000000 */
[----:B------:R-:W-:-:S02]  /*7d10*/  LEA.HI.X.SX32 R27, R12, R49, 0x1, P4 ;  /* 0x000000310c1b7211 */ /* 0x000fc400020f0eff */
[----:B------:R-:W-:Y:S01]  /*7d20*/  ISETP.LT.AND P5, PT, R39, UR15, !P0 ;  /* 0x0000000f27007c0c */ /* 0x000fe2000c7a1270 */
[----:B------:R-:W-:Y:S01]  /*7d30*/  @P6 STG.E.U16 desc[UR8][R22.64], R5 ;  /* 0x0000000516006986 */ /* 0x000fe2000c101508 */
[----:B------:R-:W-:Y:S02]  /*7d40*/  ISETP.LT.AND P4, PT, R38, UR15, !P0 ;  /* 0x0000000f26007c0c */ /* 0x000fe4000c781270 */
[-C--:B------:R-:W-:Y:S01]  /*7d50*/  LEA R12, P6, R16, R47.reuse, 0x1 ;  /* 0x0000002f100c7211 */ /* 0x080fe200078c08ff */
[----:B------:R-:W-:Y:S01]  /*7d60*/  @P1 STG.E.U16 desc[UR8][R26.64], R9 ;  /* 0x000000091a001986 */ /* 0x000fe2000c101508 */
[C---:B0-----:R-:W-:Y:S02]  /*7d70*/  LEA R2, P1, R8.reuse, R47, 0x1 ;  /* 0x0000002f08027211 */ /* 0x041fe400078208ff */
[----:B------:R-:W-:Y:S02]  /*7d80*/  PRMT R17, R17, 0x7632, R17 ;  /* 0x0000763211117816 */ /* 0x000fe40000000011 */
[----:B------:R-:W-:Y:S01]  /*7d90*/  LEA.HI.X.SX32 R3, R8, R49, 0x1, P1 ;  /* 0x0000003108037211 */ /* 0x000fe200008f0eff */
[----:B------:R-:W-:Y:S01]  /*7da0*/  IMAD R8, R4, R51, RZ ;  /* 0x0000003304087224 */ /* 0x000fe200078e02ff */
[----:B-1----:R-:W-:-:S02]  /*7db0*/  PRMT R21, R13, 0x7632, R21 ;  /* 0x000076320d157816 */ /* 0x002fc40000000015 */
[----:B------:R-:W-:Y:S01]  /*7dc0*/  ISETP.LT.AND P1, PT, R4, UR15, !P0 ;  /* 0x0000000f04007c0c */ /* 0x000fe2000c721270 */
[----:B------:R-:W-:Y:S01]  /*7dd0*/  IMAD R4, R51, 0x10, R16 ;  /* 0x0000001033047824 */ /* 0x000fe200078e0210 */
[----:B------:R-:W-:Y:S01]  /*7de0*/  LEA.HI.X.SX32 R13, R16, R49, 0x1, P6 ;  /* 0x00000031100d7211 */ /* 0x000fe200030f0eff */
[----:B------:R0:W-:Y:S01]  /*7df0*/  @P5 STG.E.U16 desc[UR8][R2.64], R17 ;  /* 0x0000001102005986 */ /* 0x0001e2000c101508 */
[-C--:B------:R-:W-:Y:S02]  /*7e00*/  LEA R20, P6, R8, R47.reuse, 0x1 ;  /* 0x0000002f08147211 */ /* 0x080fe400078c08ff */
[----:B------:R-:W-:Y:S01]  /*7e10*/  ISETP.LT.AND P5, PT, R46, UR15, !P0 ;  /* 0x0000000f2e007c0c */ /* 0x000fe2000c7a1270 */
[----:B------:R1:W-:Y:S01]  /*7e20*/  @P4 STG.E.U16 desc[UR8][R12.64], R21 ;  /* 0x000000150c004986 */ /* 0x0003e2000c101508 */
[----:B------:R-:W-:-:S04]  /*7e30*/  LEA R16, P4, R4, R47, 0x1 ;  /* 0x0000002f04107211 */ /* 0x000fc800078808ff */
[-C--:B0-----:R-:W-:Y:S01]  /*7e40*/  LEA.HI.X.SX32 R17, R4, R49.reuse, 0x1, P4 ;  /* 0x0000003104117211 */ /* 0x081fe200020f0eff */
[----:B------:R-:W-:Y:S01]  /*7e50*/  IMAD R4, R51, 0x20, R4 ;  /* 0x0000002033047824 */ /* 0x000fe200078e0204 */
[----:B------:R-:W-:Y:S02]  /*7e60*/  ISETP.LT.AND P4, PT, R37, UR15, !P0 ;  /* 0x0000000f25007c0c */ /* 0x000fe4000c781270 */
[----:B-1----:R-:W-:Y:S02]  /*7e70*/  LEA.HI.X.SX32 R21, R8, R49, 0x1, P6 ;  /* 0x0000003108157211 */ /* 0x002fe400030f0eff */
[----:B------:R-:W-:Y:S02]  /*7e80*/  PRMT R8, R5, 0x7632, R8 ;  /* 0x0000763205087816 */ /* 0x000fe40000000008 */
[----:B------:R-:W-:Y:S01]  /*7e90*/  PRMT R3, R9, 0x7632, R3 ;  /* 0x0000763209037816 */ /* 0x000fe20000000003 */
[----:B------:R-:W-:Y:S01]  /*7ea0*/  VIADD R9, R0, 0x130 ;  /* 0x0000013000097836 */ /* 0x000fe20000000000 */
[----:B------:R-:W-:Y:S01]  /*7eb0*/  ISETP.LT.AND P6, PT, R36, UR15, !P0 ;  /* 0x0000000f24007c0c */ /* 0x000fe2000c7c1270 */
[----:B------:R0:W-:Y:S01]  /*7ec0*/  @P3 STG.E.U16 desc[UR8][R16.64], R8 ;  /* 0x0000000810003986 */ /* 0x0001e2000c101508 */
[----:B------:R-:W-:-:S02]  /*7ed0*/  LEA R2, P3, R4, R47, 0x1 ;  /* 0x0000002f04027211 */ /* 0x000fc400078608ff */
[----:B------:R-:W-:Y:S01]  /*7ee0*/  LEA R5, R51, R4, 0x4 ;  /* 0x0000000433057211 */ /* 0x000fe200078e20ff */
[----:B------:R1:W-:Y:S01]  /*7ef0*/  @P1 STG.E.U16 desc[UR8][R20.64], R3 ;  /* 0x0000000314001986 */ /* 0x0003e2000c101508 */
[----:B------:R-:W-:-:S03]  /*7f00*/  ISETP.LT.AND P1, PT, R35, UR15, !P0 ;  /* 0x0000000f23007c0c */ /* 0x000fc6000c721270 */
[----:B------:R-:W-:Y:S02]  /*7f10*/  IMAD R13, R51, 0x10, R5 ;  /* 0x00000010330d7824 */ /* 0x000fe400078e0205 */
[----:B0-----:R-:W-:Y:S02]  /*7f20*/  IMAD R16, R9, R51, RZ ;  /* 0x0000003309107224 */ /* 0x001fe400078e02ff */
[----:B------:R-:W-:Y:S01]  /*7f30*/  IMAD R17, R51, 0x20, R13 ;  /* 0x0000002033117824 */ /* 0x000fe200078e020d */
[----:B-1----:R-:W-:Y:S02]  /*7f40*/  LEA.HI.X.SX32 R3, R4, R49, 0x1, P3 ;  /* 0x0000003104037211 */ /* 0x002fe400018f0eff */
[----:B------:R-:W-:-:S03]  /*7f50*/  LEA R4, P3, R5, R47, 0x1 ;  /* 0x0000002f05047211 */ /* 0x000fc600078608ff */
[----:B------:R0:W-:Y:S01]  /*7f60*/  @P4 STG.E.U16 desc[UR8][R2.64], R18 ;  /* 0x0000001202004986 */ /* 0x0001e2000c101508 */
[----:B------:R-:W-:Y:S02]  /*7f70*/  LEA.HI.X.SX32 R5, R5, R49, 0x1, P3 ;  /* 0x0000003105057211 */ /* 0x000fe400018f0eff */
[----:B------:R-:W-:Y:S02]  /*7f80*/  LEA R8, P4, R13, R47, 0x1 ;  /* 0x0000002f0d087211 */ /* 0x000fe400078808ff */
[----:B------:R-:W-:Y:S01]  /*7f90*/  ISETP.LT.AND P3, PT, R9, UR15, !P0 ;  /* 0x0000000f09007c0c */ /* 0x000fe2000c761270 */
[----:B------:R1:W-:Y:S01]  /*7fa0*/  @P6 STG.E.U16 desc[UR8][R4.64], R14 ;  /* 0x0000000e04006986 */ /* 0x0003e2000c101508 */
[----:B------:R-:W-:Y:S02]  /*7fb0*/  LEA.HI.X.SX32 R9, R13, R49, 0x1, P4 ;  /* 0x000000310d097211 */ /* 0x000fe400020f0eff */
[----:B------:R-:W-:Y:S02]  /*7fc0*/  LEA R12, P6, R16, R47, 0x1 ;  /* 0x0000002f100c7211 */ /* 0x000fe400078c08ff */
[----:B------:R-:W-:Y:S01]  /*7fd0*/  ISETP.LT.AND P4, PT, R34, UR15, !P0 ;  /* 0x0000000f22007c0c */ /* 0x000fe2000c781270 */
[----:B------:R2:W-:Y:S01]  /*7fe0*/  @P1 STG.E.U16 desc[UR8][R8.64], R6 ;  /* 0x0000000608001986 */ /* 0x0005e2000c101508 */
[----:B------:R-:W-:Y:S01]  /*7ff0*/  LEA.HI.X.SX32 R13, R16, R49, 0x1, P6 ;  /* 0x00000031100d7211 */ /* 0x000fe200030f0eff */
[----:B------:R-:W-:Y:S01]  /*8000*/  IMAD R16, R51, 0x10, R17 ;  /* 0x0000001033107824 */ /* 0x000fe200078e0211 */
[----:B0-----:R-:W-:-:S02]  /*8010*/  LEA R2, P6, R17, R47, 0x1 ;  /* 0x0000002f11027211 */ /* 0x001fc400078c08ff */
[----:B------:R-:W-:Y:S01]  /*8020*/  PRMT R18, R18, 0x7632, R18 ;  /* 0x0000763212127816 */ /* 0x000fe20000000012 */
[----:B------:R0:W-:Y:S01]  /*8030*/  @P3 STG.E.U16 desc[UR8][R12.64], R10 ;  /* 0x0000000a0c003986 */ /* 0x0001e2000c101508 */
[----:B------:R-:W-:Y:S01]  /*8040*/  LEA.HI.X.SX32 R3, R17, R49, 0x1, P6 ;  /* 0x0000003111037211 */ /* 0x000fe200030f0eff */
[----:B------:R-:W-:Y:S01]  /*8050*/  IMAD R17, R51, 0x10, R16 ;  /* 0x0000001033117824 */ /* 0x000fe200078e0210 */
[----:B------:R-:W-:Y:S02]  /*8060*/  ISETP.LT.AND P1, PT, R33, UR15, !P0 ;  /* 0x0000000f21007c0c */ /* 0x000fe4000c721270 */
[----:B-1----:R-:W-:Y:S01]  /*8070*/  LEA R4, P6, R16, R47, 0x1 ;  /* 0x0000002f10047211 */ /* 0x002fe200078c08ff */
[----:B--2---:R-:W-:Y:S01]  /*8080*/  VIADD R9, R0, 0x170 ;  /* 0x0000017000097836 */ /* 0x004fe20000000000 */
[----:B------:R-:W-:Y:S01]  /*8090*/  ISETP.LT.AND P3, PT, R32, UR15, !P0 ;  /* 0x0000000f20007c0c */ /* 0x000fe2000c761270 */
[----:B------:R1:W-:Y:S01]  /*80a0*/  @P4 STG.E.U16 desc[UR8][R2.64], R18 ;  /* 0x0000001202004986 */ /* 0x0003e2000c101508 */
[----:B------:R-:W-:-:S02]  /*80b0*/  LEA.HI.X.SX32 R5, R16, R49, 0x1, P6 ;  /* 0x0000003110057211 */ /* 0x000fc400030f0eff */
[----:B------:R-:W-:Y:S02]  /*80c0*/  LEA R8, P6, R17, R47, 0x1 ;  /* 0x0000002f11087211 */ /* 0x000fe400078c08ff */
[C---:B------:R-:W-:Y:S02]  /*80d0*/  ISETP.LT.AND P4, PT, R9.reuse, UR15, !P0 ;  /* 0x0000000f09007c0c */ /* 0x040fe4000c781270 */
[----:B0-----:R-:W-:Y:S01]  /*80e0*/  PRMT R10, R6, 0x7632, R10 ;  /* 0x00007632060a7816 */ /* 0x001fe2000000000a */
[C---:B------:R-:W-:Y:S02]  /*80f0*/  VIADD R6, R0.reuse, 0x1b0 ;  /* 0x000001b000067836 */ /* 0x040fe40000000000 */
[----:B------:R-:W-:Y:S01]  /*8100*/  VIADD R0, R0, 0x1f0 ;  /* 0x000001f000007836 */ /* 0x000fe20000000000 */
[----:B-1----:R-:W-:Y:S01]  /*8110*/  PRMT R3, R14, 0x7632, R3 ;  /* 0x000076320e037816 */ /* 0x002fe20000000003 */
[----:B------:R-:W-:Y:S01]  /*8120*/  IMAD R14, R9, R51, RZ ;  /* 0x00000033090e7224 */ /* 0x000fe200078e02ff */
[----:B------:R-:W-:Y:S01]  /*8130*/  LEA.HI.X.SX32 R9, R17, R49, 0x1, P6 ;  /* 0x0000003111097211 */ /* 0x000fe200030f0eff */
[----:B------:R-:W-:-:S02]  /*8140*/  IMAD R17, R51, 0x20, R17 ;  /* 0x0000002033117824 */ /* 0x000fc400078e0211 */
[----:B------:R0:W-:Y:S01]  /*8150*/  @P1 STG.E.U16 desc[UR8][R4.64], R3 ;  /* 0x0000000304001986 */ /* 0x0001e2000c101508 */
[----:B------:R-:W-:Y:S01]  /*8160*/  LEA R2, P6, R14, R47, 0x1 ;  /* 0x0000002f0e027211 */ /* 0x000fe200078c08ff */
[----:B------:R-:W-:Y:S01]  /*8170*/  IMAD R18, R0, R51, RZ ;  /* 0x0000003300127224 */ /* 0x000fe200078e02ff */
[----:B------:R-:W-:Y:S01]  /*8180*/  ISETP.LT.AND P1, PT, R31, UR15, !P0 ;  /* 0x0000000f1f007c0c */ /* 0x000fe2000c721270 */
[----:B------:R1:W-:Y:S01]  /*8190*/  @P3 STG.E.U16 desc[UR8][R8.64], R10 ;  /* 0x0000000a08003986 */ /* 0x0003e2000c101508 */
[----:B------:R-:W-:Y:S02]  /*81a0*/  ISETP.LT.AND P3, PT, R30, UR15, !P0 ;  /* 0x0000000f1e007c0c */ /* 0x000fe4000c761270 */
[----:B0-----:R-:W-:Y:S02]  /*81b0*/  LEA.HI.X.SX32 R3, R14, R49, 0x1, P6 ;  /* 0x000000310e037211 */ /* 0x001fe400030f0eff */
[----:B------:R-:W-:Y:S02]  /*81c0*/  LEA R5, R51, R17, 0x4 ;  /* 0x0000001133057211 */ /* 0x000fe400078e20ff */
[----:B-1----:R-:W-:-:S02]  /*81d0*/  PRMT R9, R10, 0x7632, R9 ;  /* 0x000076320a097816 */ /* 0x002fc40000000009 */
[-C--:B------:R-:W-:Y:S01]  /*81e0*/  LEA R12, P6, R17, R47.reuse, 0x1 ;  /* 0x0000002f110c7211 */ /* 0x080fe200078c08ff */
[----:B------:R-:W-:Y:S02]  /*81f0*/  IMAD R10, R51, 0x10, R5 ;  /* 0x00000010330a7824 */ /* 0x000fe400078e0205 */
[----:B------:R0:W-:Y:S01]  /*8200*/  @P4 STG.E.U16 desc[UR8][R2.64], R9 ;  /* 0x0000000902004986 */ /* 0x0001e2000c101508 */
[----:B------:R-:W-:Y:S01]  /*8210*/  LEA R4, P4, R5, R47, 0x1 ;  /* 0x0000002f05047211 */ /* 0x000fe200078808ff */
[----:B------:R-:W-:Y:S01]  /*8220*/  IMAD R14, R51, 0x20, R10 ;  /* 0x00000020330e7824 */ /* 0x000fe200078e020a */
[-C--:B------:R-:W-:Y:S02]  /*8230*/  LEA.HI.X.SX32 R13, R17, R49.reuse, 0x1, P6 ;  /* 0x00000031110d7211 */ /* 0x080fe400030f0eff */
[----:B------:R-:W-:Y:S01]  /*8240*/  LEA.HI.X.SX32 R5, R5, R49, 0x1, P4 ;  /* 0x0000003105057211 */ /* 0x000fe200020f0eff */
[----:B------:R-:W-:Y:S01]  /*8250*/  IMAD R17, R51, 0x10, R14 ;  /* 0x0000001033117824 */ /* 0x000fe200078e020e */
[C---:B------:R-:W-:Y:S01]  /*8260*/  ISETP.LT.AND P4, PT, R6.reuse, UR15, !P0 ;  /* 0x0000000f06007c0c */ /* 0x040fe2000c781270 */
[----:B------:R-:W-:Y:S01]  /*8270*/  IMAD R6, R6, R51, RZ ;  /* 0x0000003306067224 */ /* 0x000fe200078e02ff */
[----:B------:R1:W-:Y:S02]  /*8280*/  @P1 STG.E.U16 desc[UR8][R12.64], R19 ;  /* 0x000000130c001986 */ /* 0x0003e4000c101508 */
[----:B------:R-:W-:-:S02]  /*8290*/  LEA R16, P6, R17, R47, 0x1 ;  /* 0x0000002f11107211 */ /* 0x000fc400078c08ff */
[----:B------:R2:W-:Y:S01]  /*82a0*/  @P3 STG.E.U16 desc[UR8][R4.64], R15 ;  /* 0x0000000f04003986 */ /* 0x0005e2000c101508 */
[-C--:B------:R-:W-:Y:S02]  /*82b0*/  LEA R8, P3, R6, R47.reuse, 0x1 ;  /* 0x0000002f06087211 */ /* 0x080fe400078608ff */
[----:B0-----:R-:W-:Y:S02]  /*82c0*/  LEA R2, P1, R10, R47, 0x1 ;  /* 0x0000002f0a027211 */ /* 0x001fe400078208ff */
[-C--:B------:R-:W-:Y:S01]  /*82d0*/  LEA.HI.X.SX32 R9, R6, R49.reuse, 0x1, P3 ;  /* 0x0000003106097211 */ /* 0x080fe200018f0eff */
[----:B------:R-:W-:Y:S01]  /*82e0*/  IMAD R6, R51, 0x10, R17 ;  /* 0x0000001033067824 */ /* 0x000fe200078e0211 */
[----:B------:R-:W-:Y:S02]  /*82f0*/  LEA.HI.X.SX32 R3, R10, R49, 0x1, P1 ;  /* 0x000000310a037211 */ /* 0x000fe400008f0eff */
[----:B-1----:R-:W-:Y:S02]  /*8300*/  LEA R12, P3, R14, R47, 0x1 ;  /* 0x0000002f0e0c7211 */ /* 0x002fe400078608ff */
[----:B------:R-:W-:Y:S01]  /*8310*/  LEA.HI.X.SX32 R17, R17, R49, 0x1, P6 ;  /* 0x0000003111117211 */ /* 0x000fe200030f0eff */
[----:B------:R0:W-:Y:S01]  /*8320*/  @P5 STG.E.U16 desc[UR8][R2.64], R7 ;  /* 0x0000000702005986 */ /* 0x0001e2000c101508 */
[----:B--2---:R-:W-:-:S02]  /*8330*/  LEA R4, P1, R6, R47, 0x1 ;  /* 0x0000002f06047211 */ /* 0x004fc400078208ff */
[-C--:B------:R-:W-:Y:S01]  /*8340*/  LEA.HI.X.SX32 R13, R14, R49.reuse, 0x1, P3 ;  /* 0x000000310e0d7211 */ /* 0x080fe200018f0eff */
[----:B------:R0:W-:Y:S01]  /*8350*/  @P4 STG.E.U16 desc[UR8][R8.64], R11 ;  /* 0x0000000b08004986 */ /* 0x0001e2000c101508 */
[----:B------:R-:W-:Y:S02]  /*8360*/  ISETP.LT.AND P3, PT, R29, UR15, !P0 ;  /* 0x0000000f1d007c0c */ /* 0x000fe4000c761270 */
[----:B------:R-:W-:Y:S02]  /*8370*/  LEA.HI.X.SX32 R5, R6, R49, 0x1, P1 ;  /* 0x0000003106057211 */ /* 0x000fe400008f0eff */
[----:B------:R-:W-:Y:S02]  /*8380*/  ISETP.LT.AND P1, PT, R0, UR15, !P0 ;  /* 0x0000000f00007c0c */ /* 0x000fe4000c721270 */
[----:B------:R-:W-:Y:S02]  /*8390*/  ISETP.LT.AND P0, PT, R28, UR15, !P0 ;  /* 0x0000000f1c007c0c */ /* 0x000fe4000c701270 */
[----:B------:R-:W-:-:S02]  /*83a0*/  PRMT R6, R19, 0x7632, R6 ;  /* 0x0000763213067816 */ /* 0x000fc40000000006 */
[----:B------:R-:W-:Y:S02]  /*83b0*/  PRMT R15, R15, 0x7632, R15 ;  /* 0x000076320f0f7816 */ /* 0x000fe4000000000f */
[----:B------:R-:W-:Y:S01]  /*83c0*/  PRMT R0, R7, 0x7632, R0 ;  /* 0x0000763207007816 */ /* 0x000fe20000000000 */
[----:B------:R0:W-:Y:S01]  /*83d0*/  @P3 STG.E.U16 desc[UR8][R12.64], R6 ;  /* 0x000000060c003986 */ /* 0x0001e2000c101508 */
[----:B------:R-:W-:-:S03]  /*83e0*/  LEA R20, P6, R18, R47, 0x1 ;  /* 0x0000002f12147211 */ /* 0x000fc600078c08ff */
[----:B------:R0:W-:Y:S01]  /*83f0*/  @P2 STG.E.U16 desc[UR8][R16.64], R15 ;  /* 0x0000000f10002986 */ /* 0x0001e2000c101508 */
[----:B------:R-:W-:-:S03]  /*8400*/  LEA.HI.X.SX32 R21, R18, R49, 0x1, P6 ;  /* 0x0000003112157211 */ /* 0x000fc600030f0eff */
[----:B------:R0:W-:Y:S01]  /*8410*/  @P0 STG.E.U16 desc[UR8][R4.64], R0 ;  /* 0x0000000004000986 */ /* 0x0001e2000c101508 */
[----:B------:R-:W-:Y:S05]  /*8420*/  @!P1 EXIT ;  /* 0x000000000000994d */ /* 0x000fea0003800000 */
[----:B------:R-:W-:-:S05]  /*8430*/  PRMT R10, R11, 0x7632, R10 ;  /* 0x000076320b0a7816 */ /* 0x000fca000000000a */
[----:B------:R-:W-:Y:S01]  /*8440*/  STG.E.U16 desc[UR8][R20.64], R10 ;  /* 0x0000000a14007986 */ /* 0x000fe2000c101508 */
[----:B------:R-:W-:Y:S05]  /*8450*/  EXIT ;  /* 0x000000000000794d */ /* 0x000fea0003800000 */
.L_x_3:
[----:B------:R-:W-:-:S00]  /*8460*/  BRA `(.L_x_3) ;  /* 0xfffffffc00fc7947 */ /* 0x000fc0000383ffff */
[----:B------:R-:W-:-:S00]  /*8470*/  NOP ;  /* 0x0000000000007918 */ /* 0x000fc00000000000 */
        /* <DEDUP_REMOVED lines=8> */
.L_x_4:


//--------------------- .nv.shared.matmul_kernel  --------------------------
	.section	.nv.shared.matmul_kernel,"aw",@nobits
	.sectionflags	@""
	.align	16
	.zero		1024


//--------------------- .nv.shared.reserved.0     --------------------------
	.section	.nv.shared.reserved.0,"aw",@nobits
	.weak		__nv_reservedSMEM_offset_0_alias
	.size		__nv_reservedSMEM_offset_0_alias, 0, 64
	.other		__nv_reservedSMEM_offset_0_alias,@"STO_CUDA_RESERVED_SHARED STV_DEFAULT"
__nv_reservedSMEM_offset_0_alias:
	.zero		0
	.zero		64


//--------------------- .nv.constant0.matmul_kernel --------------------------
	.section	.nv.constant0.matmul_kernel,"a",@progbits
	.sectionflags	@""
	.align	4
.nv.constant0.matmul_kernel:
	.zero		976


//--------------------- SYMBOLS --------------------------

	.type		.nv.reservedSmem.offset0,@object
	.size		.nv.reservedSmem.offset0,0x4
	.type		.nv.reservedSmem.cap,@object
	.size		.nv.reservedSmem.cap,0x4
